// auto-generated by cutlass_sweep.gemm — config: {"arch": "sm_100", "cluster_m": 4, "cluster_n": 1, "dtype": "fp16", "dtype_b": "fp16", "layout": "nt", "stages": 0, "tile_k": 64, "tile_m": 128, "tile_n": 64}
#include "cutlass/cutlass.h"
#include "cutlass/gemm/collective/collective_builder.hpp"
#include "cutlass/gemm/device/gemm_universal_adapter.h"
#include "cutlass/gemm/kernel/gemm_universal.hpp"
#include "cutlass/epilogue/collective/collective_builder.hpp"

using ElemA = cutlass::half_t;
using ElemB = cutlass::half_t;
using ElemCD = cutlass::half_t;
using Acc  = float;
using TileShape    = cute::Shape<cute::_128, cute::_64, cute::_64>;
using ClusterShape = cute::Shape<cute::_4, cute::_1, cute::_1>;

using CollectiveEpilogue = typename cutlass::epilogue::collective::CollectiveBuilder<
    cutlass::arch::Sm100, cutlass::arch::OpClassTensorOp,
    TileShape, ClusterShape,
    cutlass::epilogue::collective::EpilogueTileAuto,
    Acc, Acc,
    ElemCD, cutlass::layout::RowMajor, 128 / cutlass::sizeof_bits<ElemCD>::value,
    ElemCD, cutlass::layout::RowMajor, 128 / cutlass::sizeof_bits<ElemCD>::value,
    cutlass::epilogue::collective::EpilogueScheduleAuto
  >::CollectiveOp;

using CollectiveMainloop = typename cutlass::gemm::collective::CollectiveBuilder<
    cutlass::arch::Sm100, cutlass::arch::OpClassTensorOp,
    ElemA, cutlass::layout::RowMajor, 128 / cutlass::sizeof_bits<ElemA>::value,
    ElemB, cutlass::layout::ColumnMajor, 128 / cutlass::sizeof_bits<ElemB>::value,
    Acc,
    TileShape, ClusterShape,
    cutlass::gemm::collective::StageCountAutoCarveout<static_cast<int>(sizeof(typename CollectiveEpilogue::SharedStorage))>,
    cutlass::gemm::collective::KernelScheduleAuto
  >::CollectiveOp;

using GemmKernel = cutlass::gemm::kernel::GemmUniversal<
    cute::Shape<int,int,int,int>,
    CollectiveMainloop,
    CollectiveEpilogue
>;
using Gemm = cutlass::gemm::device::GemmUniversalAdapter<GemmKernel>;

// Force the device kernel symbol into the cubin without needing a host main.
auto* _anchor = &cutlass::device_kernel<GemmKernel>;


// ===== COMPILED SASS (sm_100a) =====

	.target	sm_100a

	.elftype	@"ET_EXEC"


//--------------------- .note.nv.tkinfo           --------------------------
	.section	.note.nv.tkinfo,"",@"SHT_NOTE"
	.sectionflags	@"SHF_NOTE_NV_TKINFO"
	.tkinfo
        /*0018*/ 	.word	0x00000002
        /*0030*/ 	.string	""
        /*0030*/ 	.string	"ptxas"
        /*0030*/ 	.string	"Cuda compilation tools, release 13.0, V13.0.88"
        /*0030*/ 	.string	"Build cuda_13.0.r13.0/compiler.36424714_0"
        /*0030*/ 	.string	"-arch sm_100a -m 64 "



//--------------------- .note.nv.cuinfo           --------------------------
	.section	.note.nv.cuinfo,"",@"SHT_NOTE"
	.sectionflags	@"SHF_NOTE_NV_CUINFO"
        /*0018*/ 	.short	0x0002
        /*001a*/ 	.short	0x0064
        /*001c*/ 	.short	0x0082
	.zero		2


//--------------------- .nv.info                  --------------------------
	.section	.nv.info,"",@"SHT_CUDA_INFO"
	.align	4


	//----- nvinfo : EIATTR_REGCOUNT
	.align		4
        /*0000*/ 	.byte	0x04, 0x2f
        /*0002*/ 	.short	(.L_19 - .L_18)
	.align		4
.L_18:
        /*0004*/ 	.word	index@(_ZN7cutlass13device_kernelINS_4gemm6kernel13GemmUniversalIN4cute5tupleIJiiiiEEENS1_10collective13CollectiveMmaINS1_35MainloopSm100TmaUmmaWarpSpecializedILi17ELi2ELi4ENS5_IJNS4_1CILi4EEENSA_ILi1EEESC_EEEEENS5_IJNSA_ILi128EEENSA_ILi64EEESG_EEENS_6half_tENS5_IJlSC_lEEESI_SJ_NS4_8TiledMMAINS4_8MMA_AtomIJNS4_26SM100_MMA_F16BF16_2x1SM_SSISI_SI_fLi128ELi64ELNS4_4UMMA5MajorE0ELSO_0ELNSN_7ScaleInE0ELSP_0EEEEEENS4_6LayoutINS5_IJSC_SC_SC_EEENS5_IJNSA_ILi0EEESU_SU_EEEEENS5_IJNS4_10UnderscoreESX_SX_EEEEENS4_18SM100_TMA_2SM_LOADENS4_14ComposedLayoutINS4_7SwizzleILi3ELi4ELi3EEENS4_18smem_ptr_flag_bitsILi16EEENSS_INS5_IJNSA_ILi8EEESG_EEENS5_IJSG_SC_EEEEEEEvNS4_8identityENS4_28SM100_TMA_2SM_LOAD_MULTICASTES1A_vS1B_EENS_8epilogue10collective18CollectiveEpilogueINS1E_23Sm100TmaWarpSpecializedILi3ELi2ELi16ELb1ELb0EEEJNS5_IJSG_SG_SG_EEENS5_IJNSS_ISG_SC_EENSS_INS5_IJNSA_ILi16EEENSA_ILi2EEEEEENS5_IJSC_NSA_ILi32EEEEEEEEEEESI_SJ_SI_SJ_NS1E_6fusion15FusionCallbacksIS1I_NS1S_17LinearCombinationISI_fSI_fLNS_15FloatRoundStyleE2EEES1J_S1R_JEEENS4_5SM1004TMEM4LOAD26SM100_TMEM_LOAD_32dp32b16xENS4_13SM90_TMA_LOADENS11_INS12_ILi1ELi4ELi3EEES15_NSS_INS5_IJS16_S1L_EEENS5_IJS1L_SC_EEEEEEENS4_39AutoVectorizingCopyWithAssumedAlignmentILi128EEENS4_14SM90_TMA_STOREES27_S29_S29_EEEvvEEEEvNT_6ParamsE)
        /*0008*/ 	.word	0x00000046


	//----- nvinfo : EIATTR_FRAME_SIZE
	.align		4
.L_19:
        /*000c*/ 	.byte	0x04, 0x11
        /*000e*/ 	.short	(.L_21 - .L_20)
	.align		4
.L_20:
        /*0010*/ 	.word	index@($__internal_2_$__cuda_sm10x_tcgen05_guardrail_trap_unallocated_columns_being_dealloced)
        /*0014*/ 	.word	0x00000000


	//----- nvinfo : EIATTR_FRAME_SIZE
	.align		4
.L_21:
        /*0018*/ 	.byte	0x04, 0x11
        /*001a*/ 	.short	(.L_23 - .L_22)
	.align		4
.L_22:
        /*001c*/ 	.word	index@($__internal_1_$__cuda_sm10x_tcgen05_guardrail_trap_phase_invalid_during_alloc)
        /*0020*/ 	.word	0x00000000


	//----- nvinfo : EIATTR_FRAME_SIZE
	.align		4
.L_23:
        /*0024*/ 	.byte	0x04, 0x11
        /*0026*/ 	.short	(.L_25 - .L_24)
	.align		4
.L_24:
        /*0028*/ 	.word	index@($__internal_0_$__cuda_sm10x_tcgen05_guardrail_trap_col_being_dealloced_not_returned_by_alloc)
        /*002c*/ 	.word	0x00000000


	//----- nvinfo : EIATTR_FRAME_SIZE
	.align		4
.L_25:
        /*0030*/ 	.byte	0x04, 0x11
        /*0032*/ 	.short	(.L_27 - .L_26)
	.align		4
.L_26:
        /*0034*/ 	.word	index@(_ZN7cutlass13device_kernelINS_4gemm6kernel13GemmUniversalIN4cute5tupleIJiiiiEEENS1_10collective13CollectiveMmaINS1_35MainloopSm100TmaUmmaWarpSpecializedILi17ELi2ELi4ENS5_IJNS4_1CILi4EEENSA_ILi1EEESC_EEEEENS5_IJNSA_ILi128EEENSA_ILi64EEESG_EEENS_6half_tENS5_IJlSC_lEEESI_SJ_NS4_8TiledMMAINS4_8MMA_AtomIJNS4_26SM100_MMA_F16BF16_2x1SM_SSISI_SI_fLi128ELi64ELNS4_4UMMA5MajorE0ELSO_0ELNSN_7ScaleInE0ELSP_0EEEEEENS4_6LayoutINS5_IJSC_SC_SC_EEENS5_IJNSA_ILi0EEESU_SU_EEEEENS5_IJNS4_10UnderscoreESX_SX_EEEEENS4_18SM100_TMA_2SM_LOADENS4_14ComposedLayoutINS4_7SwizzleILi3ELi4ELi3EEENS4_18smem_ptr_flag_bitsILi16EEENSS_INS5_IJNSA_ILi8EEESG_EEENS5_IJSG_SC_EEEEEEEvNS4_8identityENS4_28SM100_TMA_2SM_LOAD_MULTICASTES1A_vS1B_EENS_8epilogue10collective18CollectiveEpilogueINS1E_23Sm100TmaWarpSpecializedILi3ELi2ELi16ELb1ELb0EEEJNS5_IJSG_SG_SG_EEENS5_IJNSS_ISG_SC_EENSS_INS5_IJNSA_ILi16EEENSA_ILi2EEEEEENS5_IJSC_NSA_ILi32EEEEEEEEEEESI_SJ_SI_SJ_NS1E_6fusion15FusionCallbacksIS1I_NS1S_17LinearCombinationISI_fSI_fLNS_15FloatRoundStyleE2EEES1J_S1R_JEEENS4_5SM1004TMEM4LOAD26SM100_TMEM_LOAD_32dp32b16xENS4_13SM90_TMA_LOADENS11_INS12_ILi1ELi4ELi3EEES15_NSS_INS5_IJS16_S1L_EEENS5_IJS1L_SC_EEEEEEENS4_39AutoVectorizingCopyWithAssumedAlignmentILi128EEENS4_14SM90_TMA_STOREES27_S29_S29_EEEvvEEEEvNT_6ParamsE)
        /*0038*/ 	.word	0x00000000


	//----- nvinfo : EIATTR_MIN_STACK_SIZE
	.align		4
.L_27:
        /*003c*/ 	.byte	0x04, 0x12
        /*003e*/ 	.short	(.L_29 - .L_28)
	.align		4
.L_28:
        /*0040*/ 	.word	index@(_ZN7cutlass13device_kernelINS_4gemm6kernel13GemmUniversalIN4cute5tupleIJiiiiEEENS1_10collective13CollectiveMmaINS1_35MainloopSm100TmaUmmaWarpSpecializedILi17ELi2ELi4ENS5_IJNS4_1CILi4EEENSA_ILi1EEESC_EEEEENS5_IJNSA_ILi128EEENSA_ILi64EEESG_EEENS_6half_tENS5_IJlSC_lEEESI_SJ_NS4_8TiledMMAINS4_8MMA_AtomIJNS4_26SM100_MMA_F16BF16_2x1SM_SSISI_SI_fLi128ELi64ELNS4_4UMMA5MajorE0ELSO_0ELNSN_7ScaleInE0ELSP_0EEEEEENS4_6LayoutINS5_IJSC_SC_SC_EEENS5_IJNSA_ILi0EEESU_SU_EEEEENS5_IJNS4_10UnderscoreESX_SX_EEEEENS4_18SM100_TMA_2SM_LOADENS4_14ComposedLayoutINS4_7SwizzleILi3ELi4ELi3EEENS4_18smem_ptr_flag_bitsILi16EEENSS_INS5_IJNSA_ILi8EEESG_EEENS5_IJSG_SC_EEEEEEEvNS4_8identityENS4_28SM100_TMA_2SM_LOAD_MULTICASTES1A_vS1B_EENS_8epilogue10collective18CollectiveEpilogueINS1E_23Sm100TmaWarpSpecializedILi3ELi2ELi16ELb1ELb0EEEJNS5_IJSG_SG_SG_EEENS5_IJNSS_ISG_SC_EENSS_INS5_IJNSA_ILi16EEENSA_ILi2EEEEEENS5_IJSC_NSA_ILi32EEEEEEEEEEESI_SJ_SI_SJ_NS1E_6fusion15FusionCallbacksIS1I_NS1S_17LinearCombinationISI_fSI_fLNS_15FloatRoundStyleE2EEES1J_S1R_JEEENS4_5SM1004TMEM4LOAD26SM100_TMEM_LOAD_32dp32b16xENS4_13SM90_TMA_LOADENS11_INS12_ILi1ELi4ELi3EEES15_NSS_INS5_IJS16_S1L_EEENS5_IJS1L_SC_EEEEEEENS4_39AutoVectorizingCopyWithAssumedAlignmentILi128EEENS4_14SM90_TMA_STOREES27_S29_S29_EEEvvEEEEvNT_6ParamsE)
        /*0044*/ 	.word	0x00000000
.L_29:


//--------------------- .nv.compat                --------------------------
	.section	.nv.compat,"",@"SHT_CUDA_COMPAT_INFO"
	.align	4
        /*0000*/ 	.byte	0x02, 0x09, 0x01, 0x00, 0x02, 0x02, 0x02, 0x00, 0x02, 0x05, 0x05, 0x00, 0x03, 0x07, 0x01, 0x01
        /*0010*/ 	.byte	0x02, 0x03, 0x01, 0x00, 0x02, 0x06, 0x01, 0x00, 0x04, 0x0b, 0x08, 0x00, 0x09, 0x00, 0x00, 0x00
        /*0020*/ 	.byte	0x00, 0x00, 0x00, 0x00


//--------------------- .nv.info._ZN7cutlass13device_kernelINS_4gemm6kernel13GemmUniversalIN4cute5tupleIJiiiiEEENS1_10collective13CollectiveMmaINS1_35MainloopSm100TmaUmmaWarpSpecializedILi17ELi2ELi4ENS5_IJNS4_1CILi4EEENSA_ILi1EEESC_EEEEENS5_IJNSA_ILi128EEENSA_ILi64EEESG_EEENS_6half_tENS5_IJlSC_lEEESI_SJ_NS4_8TiledMMAINS4_8MMA_AtomIJNS4_26SM100_MMA_F16BF16_2x1SM_SSISI_SI_fLi128ELi64ELNS4_4UMMA5MajorE0ELSO_0ELNSN_7ScaleInE0ELSP_0EEEEEENS4_6LayoutINS5_IJSC_SC_SC_EEENS5_IJNSA_ILi0EEESU_SU_EEEEENS5_IJNS4_10UnderscoreESX_SX_EEEEENS4_18SM100_TMA_2SM_LOADENS4_14ComposedLayoutINS4_7SwizzleILi3ELi4ELi3EEENS4_18smem_ptr_flag_bitsILi16EEENSS_INS5_IJNSA_ILi8EEESG_EEENS5_IJSG_SC_EEEEEEEvNS4_8identityENS4_28SM100_TMA_2SM_LOAD_MULTICASTES1A_vS1B_EENS_8epilogue10collective18CollectiveEpilogueINS1E_23Sm100TmaWarpSpecializedILi3ELi2ELi16ELb1ELb0EEEJNS5_IJSG_SG_SG_EEENS5_IJNSS_ISG_SC_EENSS_INS5_IJNSA_ILi16EEENSA_ILi2EEEEEENS5_IJSC_NSA_ILi32EEEEEEEEEEESI_SJ_SI_SJ_NS1E_6fusion15FusionCallbacksIS1I_NS1S_17LinearCombinationISI_fSI_fLNS_15FloatRoundStyleE2EEES1J_S1R_JEEENS4_5SM1004TMEM4LOAD26SM100_TMEM_LOAD_32dp32b16xENS4_13SM90_TMA_LOADENS11_INS12_ILi1ELi4ELi3EEES15_NSS_INS5_IJS16_S1L_EEENS5_IJS1L_SC_EEEEEEENS4_39AutoVectorizingCopyWithAssumedAlignmentILi128EEENS4_14SM90_TMA_STOREES27_S29_S29_EEEvvEEEEvNT_6ParamsE --------------------------
	.section	.nv.info._ZN7cutlass13device_kernelINS_4gemm6kernel13GemmUniversalIN4cute5tupleIJiiiiEEENS1_10collective13CollectiveMmaINS1_35MainloopSm100TmaUmmaWarpSpecializedILi17ELi2ELi4ENS5_IJNS4_1CILi4EEENSA_ILi1EEESC_EEEEENS5_IJNSA_ILi128EEENSA_ILi64EEESG_EEENS_6half_tENS5_IJlSC_lEEESI_SJ_NS4_8TiledMMAINS4_8MMA_AtomIJNS4_26SM100_MMA_F16BF16_2x1SM_SSISI_SI_fLi128ELi64ELNS4_4UMMA5MajorE0ELSO_0ELNSN_7ScaleInE0ELSP_0EEEEEENS4_6LayoutINS5_IJSC_SC_SC_EEENS5_IJNSA_ILi0EEESU_SU_EEEEENS5_IJNS4_10UnderscoreESX_SX_EEEEENS4_18SM100_TMA_2SM_LOADENS4_14ComposedLayoutINS4_7SwizzleILi3ELi4ELi3EEENS4_18smem_ptr_flag_bitsILi16EEENSS_INS5_IJNSA_ILi8EEESG_EEENS5_IJSG_SC_EEEEEEEvNS4_8identityENS4_28SM100_TMA_2SM_LOAD_MULTICASTES1A_vS1B_EENS_8epilogue10collective18CollectiveEpilogueINS1E_23Sm100TmaWarpSpecializedILi3ELi2ELi16ELb1ELb0EEEJNS5_IJSG_SG_SG_EEENS5_IJNSS_ISG_SC_EENSS_INS5_IJNSA_ILi16EEENSA_ILi2EEEEEENS5_IJSC_NSA_ILi32EEEEEEEEEEESI_SJ_SI_SJ_NS1E_6fusion15FusionCallbacksIS1I_NS1S_17LinearCombinationISI_fSI_fLNS_15FloatRoundStyleE2EEES1J_S1R_JEEENS4_5SM1004TMEM4LOAD26SM100_TMEM_LOAD_32dp32b16xENS4_13SM90_TMA_LOADENS11_INS12_ILi1ELi4ELi3EEES15_NSS_INS5_IJS16_S1L_EEENS5_IJS1L_SC_EEEEEEENS4_39AutoVectorizingCopyWithAssumedAlignmentILi128EEENS4_14SM90_TMA_STOREES27_S29_S29_EEEvvEEEEvNT_6ParamsE,"",@"SHT_CUDA_INFO"
	.sectionflags	@""
	.align	4


	//----- nvinfo : EIATTR_CUDA_API_VERSION
	.align		4
        /*0000*/ 	.byte	0x04, 0x37
        /*0002*/ 	.short	(.L_31 - .L_30)
.L_30:
        /*0004*/ 	.word	0x00000082


	//----- nvinfo : EIATTR_KPARAM_INFO
	.align		4
.L_31:
        /*0008*/ 	.byte	0x04, 0x17
        /*000a*/ 	.short	(.L_33 - .L_32)
.L_32:
        /*000c*/ 	.word	0x00000000
        /*0010*/ 	.short	0x0000
        /*0012*/ 	.short	0x0000
        /*0014*/ 	.byte	0x00, 0xf0, 0x01, 0x20


	//----- nvinfo : EIATTR_AT_ENTRY_FRAGMENTS
	.align		4
.L_33:
        /*0018*/ 	.byte	0x04, 0x4f
        /*001a*/ 	.short	(.L_35 - .L_34)


	//   ....[0]....
.L_34:
        /*001c*/ 	.word	0x00000007


	//----- nvinfo : EIATTR_RESERVED_SMEM_USED
	.align		4
.L_35:
        /*0020*/ 	.byte	0x01, 0x41
	.zero		2


	//----- nvinfo : EIATTR_SPARSE_MMA_MASK
	.align		4
        /*0024*/ 	.byte	0x03, 0x50
        /*0026*/ 	.short	0x0000


	//----- nvinfo : EIATTR_TCGEN05_2CTA_USED
	.align		4
        /*0028*/ 	.byte	0x01, 0x52
	.zero		2


	//----- nvinfo : EIATTR_MAXREG_COUNT
	.align		4
        /*002c*/ 	.byte	0x03, 0x1b
        /*002e*/ 	.short	0x00ff


	//----- nvinfo : EIATTR_NUM_BARRIERS
	.align		4
        /*0030*/ 	.byte	0x02, 0x4c
        /*0032*/ 	.byte	0x07
	.zero		1


	//----- nvinfo : EIATTR_EXTERNS
	.align		4
        /*0034*/ 	.byte	0x04, 0x0f
        /*0036*/ 	.short	(.L_37 - .L_36)


	//   ....[0]....
	.align		4
.L_36:
        /*0038*/ 	.word	index@(__assertfail)


	//----- nvinfo : EIATTR_MERCURY_ISA_VERSION
	.align		4
.L_37:
        /*003c*/ 	.byte	0x03, 0x5f
        /*003e*/ 	.short	0x0101


	//----- nvinfo : EIATTR_INT_WARP_WIDE_INSTR_OFFSETS
	.align		4
        /*0040*/ 	.byte	0x04, 0x31
        /*0042*/ 	.short	(.L_39 - .L_38)


	//   ....[0]....
.L_38:
        /*0044*/ 	.word	0x00000f90


	//   ....[1]....
        /*0048*/ 	.word	0x00001040


	//   ....[2]....
        /*004c*/ 	.word	0x00004c90


	//   ....[3]....
        /*0050*/ 	.word	0x00004cc0


	//   ....[4]....
        /*0054*/ 	.word	0x00004ce0


	//   ....[5]....
        /*0058*/ 	.word	0x00005870


	//   ....[6]....
        /*005c*/ 	.word	0x000059d0


	//   ....[7]....
        /*0060*/ 	.word	0x00005a80


	//   ....[8]....
        /*0064*/ 	.word	0x00005b90


	//   ....[9]....
        /*0068*/ 	.word	0x00005cc0


	//   ....[10]....
        /*006c*/ 	.word	0x00005d60


	//----- nvinfo : EIATTR_COOP_GROUP_MASK_REGIDS
	.align		4
.L_39:
        /*0070*/ 	.byte	0x04, 0x29
        /*0072*/ 	.short	(.L_41 - .L_40)


	//   ....[0]....
.L_40:
        /*0074*/ 	.word	0xffffffff


	//   ....[1]....
        /*0078*/ 	.word	0xffffffff


	//   ....[2]....
        /*007c*/ 	.word	0xffffffff


	//   ....[3]....
        /*0080*/ 	.word	0xffffffff


	//   ....[4]....
        /*0084*/ 	.word	0xffffffff


	//   ....[5]....
        /*0088*/ 	.word	0xffffffff


	//   ....[6]....
        /*008c*/ 	.word	0xffffffff


	//   ....[7]....
        /*0090*/ 	.word	0xffffffff


	//   ....[8]....
        /*0094*/ 	.word	0xffffffff


	//   ....[9]....
        /*0098*/ 	.word	0xffffffff


	//   ....[10]....
        /*009c*/ 	.word	0xffffffff


	//   ....[11]....
        /*00a0*/ 	.word	0xffffffff


	//   ....[12]....
        /*00a4*/ 	.word	0xffffffff


	//   ....[13]....
        /*00a8*/ 	.word	0xffffffff


	//----- nvinfo : EIATTR_COOP_GROUP_INSTR_OFFSETS
	.align		4
.L_41:
        /*00ac*/ 	.byte	0x04, 0x28
        /*00ae*/ 	.short	(.L_43 - .L_42)


	//   ....[0]....
.L_42:
        /*00b0*/ 	.word	0x000000b0


	//   ....[1]....
        /*00b4*/ 	.word	0x00000520


	//   ....[2]....
        /*00b8*/ 	.word	0x000008c0


	//   ....[3]....
        /*00bc*/ 	.word	0x00000a40


	//   ....[4]....
        /*00c0*/ 	.word	0x00000b40


	//   ....[5]....
        /*00c4*/ 	.word	0x00000cb0


	//   ....[6]....
        /*00c8*/ 	.word	0x00000e50


	//   ....[7]....
        /*00cc*/ 	.word	0x000010b0


	//   ....[8]....
        /*00d0*/ 	.word	0x00002430


	//   ....[9]....
        /*00d4*/ 	.word	0x00003a70


	//   ....[10]....
        /*00d8*/ 	.word	0x00003f40


	//   ....[11]....
        /*00dc*/ 	.word	0x00003f70


	//   ....[12]....
        /*00e0*/ 	.word	0x00004b90


	//   ....[13]....
        /*00e4*/ 	.word	0x00004da0


	//----- nvinfo : EIATTR_VRC_CTA_INIT_COUNT
	.align		4
.L_43:
        /*00e8*/ 	.byte	0x02, 0x4a
        /*00ea*/ 	.byte	0x80
	.zero		1


	//----- nvinfo : EIATTR_SYSCALL_OFFSETS
	.align		4
        /*00ec*/ 	.byte	0x04, 0x46
        /*00ee*/ 	.short	(.L_45 - .L_44)


	//   ....[0]....
.L_44:
        /*00f0*/ 	.word	0x000069f0


	//   ....[1]....
        /*00f4*/ 	.word	0x00006ae0


	//   ....[2]....
        /*00f8*/ 	.word	0x00007300


	//   ....[3]....
        /*00fc*/ 	.word	0x00007c90


	//----- nvinfo : EIATTR_MBARRIER_INSTR_OFFSETS
	.align		4
.L_45:
        /*0100*/ 	.byte	0x04, 0x39
        /*0102*/ 	.short	(.L_47 - .L_46)


	//   ....[0]....
.L_46:
        /*0104*/ 	.word	0x00000680
        /*0108*/ 	.word	0x000000ff
        /*010c*/ 	.word	0x00000000
        /*0110*/ 	.short	0x0100
        /*0112*/ 	.byte	0x04
	.zero		1


	//   ....[1]....
        /*0114*/ 	.word	0x00000690
        /*0118*/ 	.word	0x000000ff
        /*011c*/ 	.word	0x00000088
        /*0120*/ 	.short	0x0100
        /*0122*/ 	.byte	0x04
	.zero		1


	//   ....[2]....
        /*0124*/ 	.word	0x000006a0
        /*0128*/ 	.word	0x000000ff
        /*012c*/ 	.word	0x00000008
        /*0130*/ 	.short	0x0100
        /*0132*/ 	.byte	0x04
	.zero		1


	//   ....[3]....
        /*0134*/ 	.word	0x000006b0
        /*0138*/ 	.word	0x000000ff
        /*013c*/ 	.word	0x00000090
        /*0140*/ 	.short	0x0100
        /*0142*/ 	.byte	0x04
	.zero		1


	//   ....[4]....
        /*0144*/ 	.word	0x000006c0
        /*0148*/ 	.word	0x000000ff
        /*014c*/ 	.word	0x00000010
        /*0150*/ 	.short	0x0100
        /*0152*/ 	.byte	0x04
	.zero		1


	//   ....[5]....
        /*0154*/ 	.word	0x000006d0
        /*0158*/ 	.word	0x000000ff
        /*015c*/ 	.word	0x00000098
        /*0160*/ 	.short	0x0100
        /*0162*/ 	.byte	0x04
	.zero		1


	//   ....[6]....
        /*0164*/ 	.word	0x000006e0
        /*0168*/ 	.word	0x000000ff
        /*016c*/ 	.word	0x00000018
        /*0170*/ 	.short	0x0100
        /*0172*/ 	.byte	0x04
	.zero		1


	//   ....[7]....
        /*0174*/ 	.word	0x000006f0
        /*0178*/ 	.word	0x000000ff
        /*017c*/ 	.word	0x000000a0
        /*0180*/ 	.short	0x0100
        /*0182*/ 	.byte	0x04
	.zero		1


	//   ....[8]....
        /*0184*/ 	.word	0x00000700
        /*0188*/ 	.word	0x000000ff
        /*018c*/ 	.word	0x00000020
        /*0190*/ 	.short	0x0100
        /*0192*/ 	.byte	0x04
	.zero		1


	//   ....[9]....
        /*0194*/ 	.word	0x00000710
        /*0198*/ 	.word	0x000000ff
        /*019c*/ 	.word	0x000000a8
        /*01a0*/ 	.short	0x0100
        /*01a2*/ 	.byte	0x04
	.zero		1


	//   ....[10]....
        /*01a4*/ 	.word	0x00000720
        /*01a8*/ 	.word	0x000000ff
        /*01ac*/ 	.word	0x00000028
        /*01b0*/ 	.short	0x0100
        /*01b2*/ 	.byte	0x04
	.zero		1


	//   ....[11]....
        /*01b4*/ 	.word	0x00000730
        /*01b8*/ 	.word	0x000000ff
        /*01bc*/ 	.word	0x000000b0
        /*01c0*/ 	.short	0x0100
        /*01c2*/ 	.byte	0x04
	.zero		1


	//   ....[12]....
        /*01c4*/ 	.word	0x00000740
        /*01c8*/ 	.word	0x000000ff
        /*01cc*/ 	.word	0x00000030
        /*01d0*/ 	.short	0x0100
        /*01d2*/ 	.byte	0x04
	.zero		1


	//   ....[13]....
        /*01d4*/ 	.word	0x00000750
        /*01d8*/ 	.word	0x000000ff
        /*01dc*/ 	.word	0x000000b8
        /*01e0*/ 	.short	0x0100
        /*01e2*/ 	.byte	0x04
	.zero		1


	//   ....[14]....
        /*01e4*/ 	.word	0x00000760
        /*01e8*/ 	.word	0x000000ff
        /*01ec*/ 	.word	0x00000038
        /*01f0*/ 	.short	0x0100
        /*01f2*/ 	.byte	0x04
	.zero		1


	//   ....[15]....
        /*01f4*/ 	.word	0x00000770
        /*01f8*/ 	.word	0x000000ff
        /*01fc*/ 	.word	0x000000c0
        /*0200*/ 	.short	0x0100
        /*0202*/ 	.byte	0x04
	.zero		1


	//   ....[16]....
        /*0204*/ 	.word	0x00000780
        /*0208*/ 	.word	0x000000ff
        /*020c*/ 	.word	0x00000040
        /*0210*/ 	.short	0x0100
        /*0212*/ 	.byte	0x04
	.zero		1


	//   ....[17]....
        /*0214*/ 	.word	0x00000790
        /*0218*/ 	.word	0x000000ff
        /*021c*/ 	.word	0x000000c8
        /*0220*/ 	.short	0x0100
        /*0222*/ 	.byte	0x04
	.zero		1


	//   ....[18]....
        /*0224*/ 	.word	0x000007a0
        /*0228*/ 	.word	0x000000ff
        /*022c*/ 	.word	0x00000048
        /*0230*/ 	.short	0x0100
        /*0232*/ 	.byte	0x04
	.zero		1


	//   ....[19]....
        /*0234*/ 	.word	0x000007b0
        /*0238*/ 	.word	0x000000ff
        /*023c*/ 	.word	0x000000d0
        /*0240*/ 	.short	0x0100
        /*0242*/ 	.byte	0x04
	.zero		1


	//   ....[20]....
        /*0244*/ 	.word	0x000007c0
        /*0248*/ 	.word	0x000000ff
        /*024c*/ 	.word	0x00000050
        /*0250*/ 	.short	0x0100
        /*0252*/ 	.byte	0x04
	.zero		1


	//   ....[21]....
        /*0254*/ 	.word	0x000007d0
        /*0258*/ 	.word	0x000000ff
        /*025c*/ 	.word	0x000000d8
        /*0260*/ 	.short	0x0100
        /*0262*/ 	.byte	0x04
	.zero		1


	//   ....[22]....
        /*0264*/ 	.word	0x000007e0
        /*0268*/ 	.word	0x000000ff
        /*026c*/ 	.word	0x00000058
        /*0270*/ 	.short	0x0100
        /*0272*/ 	.byte	0x04
	.zero		1


	//   ....[23]....
        /*0274*/ 	.word	0x000007f0
        /*0278*/ 	.word	0x000000ff
        /*027c*/ 	.word	0x000000e0
        /*0280*/ 	.short	0x0100
        /*0282*/ 	.byte	0x04
	.zero		1


	//   ....[24]....
        /*0284*/ 	.word	0x00000800
        /*0288*/ 	.word	0x000000ff
        /*028c*/ 	.word	0x00000060
        /*0290*/ 	.short	0x0100
        /*0292*/ 	.byte	0x04
	.zero		1


	//   ....[25]....
        /*0294*/ 	.word	0x00000810
        /*0298*/ 	.word	0x000000ff
        /*029c*/ 	.word	0x000000e8
        /*02a0*/ 	.short	0x0100
        /*02a2*/ 	.byte	0x04
	.zero		1


	//   ....[26]....
        /*02a4*/ 	.word	0x00000820
        /*02a8*/ 	.word	0x000000ff
        /*02ac*/ 	.word	0x00000068
        /*02b0*/ 	.short	0x0100
        /*02b2*/ 	.byte	0x04
	.zero		1


	//   ....[27]....
        /*02b4*/ 	.word	0x00000830
        /*02b8*/ 	.word	0x000000ff
        /*02bc*/ 	.word	0x000000f0
        /*02c0*/ 	.short	0x0100
        /*02c2*/ 	.byte	0x04
	.zero		1


	//   ....[28]....
        /*02c4*/ 	.word	0x00000840
        /*02c8*/ 	.word	0x000000ff
        /*02cc*/ 	.word	0x00000070
        /*02d0*/ 	.short	0x0100
        /*02d2*/ 	.byte	0x04
	.zero		1


	//   ....[29]....
        /*02d4*/ 	.word	0x00000850
        /*02d8*/ 	.word	0x000000ff
        /*02dc*/ 	.word	0x000000f8
        /*02e0*/ 	.short	0x0100
        /*02e2*/ 	.byte	0x04
	.zero		1


	//   ....[30]....
        /*02e4*/ 	.word	0x00000860
        /*02e8*/ 	.word	0x000000ff
        /*02ec*/ 	.word	0x00000078
        /*02f0*/ 	.short	0x0100
        /*02f2*/ 	.byte	0x04
	.zero		1


	//   ....[31]....
        /*02f4*/ 	.word	0x00000870
        /*02f8*/ 	.word	0x000000ff
        /*02fc*/ 	.word	0x00000100
        /*0300*/ 	.short	0x0100
        /*0302*/ 	.byte	0x04
	.zero		1


	//   ....[32]....
        /*0304*/ 	.word	0x00000880
        /*0308*/ 	.word	0x000000ff
        /*030c*/ 	.word	0x00000080
        /*0310*/ 	.short	0x0100
        /*0312*/ 	.byte	0x04
	.zero		1


	//   ....[33]....
        /*0314*/ 	.word	0x00000890
        /*0318*/ 	.word	0x000000ff
        /*031c*/ 	.word	0x00000108
        /*0320*/ 	.short	0x0100
        /*0322*/ 	.byte	0x04
	.zero		1


	//   ....[34]....
        /*0324*/ 	.word	0x000009d0
        /*0328*/ 	.word	0x000000ff
        /*032c*/ 	.word	0x00000110
        /*0330*/ 	.short	0x0100
        /*0332*/ 	.byte	0x04
	.zero		1


	//   ....[35]....
        /*0334*/ 	.word	0x000009e0
        /*0338*/ 	.word	0x000000ff
        /*033c*/ 	.word	0x00000128
        /*0340*/ 	.short	0x0100
        /*0342*/ 	.byte	0x04
	.zero		1


	//   ....[36]....
        /*0344*/ 	.word	0x000009f0
        /*0348*/ 	.word	0x000000ff
        /*034c*/ 	.word	0x00000118
        /*0350*/ 	.short	0x0100
        /*0352*/ 	.byte	0x04
	.zero		1


	//   ....[37]....
        /*0354*/ 	.word	0x00000a00
        /*0358*/ 	.word	0x000000ff
        /*035c*/ 	.word	0x00000130
        /*0360*/ 	.short	0x0100
        /*0362*/ 	.byte	0x04
	.zero		1


	//   ....[38]....
        /*0364*/ 	.word	0x00000a10
        /*0368*/ 	.word	0x000000ff
        /*036c*/ 	.word	0x00000120
        /*0370*/ 	.short	0x0100
        /*0372*/ 	.byte	0x04
	.zero		1


	//   ....[39]....
        /*0374*/ 	.word	0x00000a20
        /*0378*/ 	.word	0x000000ff
        /*037c*/ 	.word	0x00000138
        /*0380*/ 	.short	0x0100
        /*0382*/ 	.byte	0x04
	.zero		1


	//   ....[40]....
        /*0384*/ 	.word	0x00000b10
        /*0388*/ 	.word	0x000000ff
        /*038c*/ 	.word	0x00000140
        /*0390*/ 	.short	0x0100
        /*0392*/ 	.byte	0x06
	.zero		1


	//   ....[41]....
        /*0394*/ 	.word	0x00000b20
        /*0398*/ 	.word	0x000000ff
        /*039c*/ 	.word	0x00000148
        /*03a0*/ 	.short	0x0100
        /*03a2*/ 	.byte	0x06
	.zero		1


	//   ....[42]....
        /*03a4*/ 	.word	0x00000c60
        /*03a8*/ 	.word	0x000000ff
        /*03ac*/ 	.word	0x00000150
        /*03b0*/ 	.short	0x0100
        /*03b2*/ 	.byte	0x06
	.zero		1


	//   ....[43]....
        /*03b4*/ 	.word	0x00000c70
        /*03b8*/ 	.word	0x000000ff
        /*03bc*/ 	.word	0x00000160
        /*03c0*/ 	.short	0x0100
        /*03c2*/ 	.byte	0x06
	.zero		1


	//   ....[44]....
        /*03c4*/ 	.word	0x00000c80
        /*03c8*/ 	.word	0x000000ff
        /*03cc*/ 	.word	0x00000158
        /*03d0*/ 	.short	0x0100
        /*03d2*/ 	.byte	0x06
	.zero		1


	//   ....[45]....
        /*03d4*/ 	.word	0x00000c90
        /*03d8*/ 	.word	0x000000ff
        /*03dc*/ 	.word	0x00000168
        /*03e0*/ 	.short	0x0100
        /*03e2*/ 	.byte	0x06
	.zero		1


	//   ....[46]....
        /*03e4*/ 	.word	0x00000dc0
        /*03e8*/ 	.word	0x000000ff
        /*03ec*/ 	.word	0x00000170
        /*03f0*/ 	.short	0x0100
        /*03f2*/ 	.byte	0x04
	.zero		1


	//   ....[47]....
        /*03f4*/ 	.word	0x00000dd0
        /*03f8*/ 	.word	0x000000ff
        /*03fc*/ 	.word	0x00000190
        /*0400*/ 	.short	0x0100
        /*0402*/ 	.byte	0x04
	.zero		1


	//   ....[48]....
        /*0404*/ 	.word	0x00000de0
        /*0408*/ 	.word	0x000000ff
        /*040c*/ 	.word	0x00000178
        /*0410*/ 	.short	0x0100
        /*0412*/ 	.byte	0x04
	.zero		1


	//   ....[49]....
        /*0414*/ 	.word	0x00000df0
        /*0418*/ 	.word	0x000000ff
        /*041c*/ 	.word	0x00000198
        /*0420*/ 	.short	0x0100
        /*0422*/ 	.byte	0x04
	.zero		1


	//   ....[50]....
        /*0424*/ 	.word	0x00000e00
        /*0428*/ 	.word	0x000000ff
        /*042c*/ 	.word	0x00000180
        /*0430*/ 	.short	0x0100
        /*0432*/ 	.byte	0x04
	.zero		1


	//   ....[51]....
        /*0434*/ 	.word	0x00000e10
        /*0438*/ 	.word	0x000000ff
        /*043c*/ 	.word	0x000001a0
        /*0440*/ 	.short	0x0100
        /*0442*/ 	.byte	0x04
	.zero		1


	//   ....[52]....
        /*0444*/ 	.word	0x00000e20
        /*0448*/ 	.word	0x000000ff
        /*044c*/ 	.word	0x00000188
        /*0450*/ 	.short	0x0100
        /*0452*/ 	.byte	0x04
	.zero		1


	//   ....[53]....
        /*0454*/ 	.word	0x00000e30
        /*0458*/ 	.word	0x000000ff
        /*045c*/ 	.word	0x000001a8
        /*0460*/ 	.short	0x0100
        /*0462*/ 	.byte	0x04
	.zero		1


	//   ....[54]....
        /*0464*/ 	.word	0x00000f30
        /*0468*/ 	.word	0x000000ff
        /*046c*/ 	.word	0x000001b0
        /*0470*/ 	.short	0x0100
        /*0472*/ 	.byte	0x04
	.zero		1


	//   ....[55]....
        /*0474*/ 	.word	0x00000f40
        /*0478*/ 	.word	0x000000ff
        /*047c*/ 	.word	0x000001c0
        /*0480*/ 	.short	0x0100
        /*0482*/ 	.byte	0x04
	.zero		1


	//   ....[56]....
        /*0484*/ 	.word	0x00000f50
        /*0488*/ 	.word	0x000000ff
        /*048c*/ 	.word	0x000001b8
        /*0490*/ 	.short	0x0100
        /*0492*/ 	.byte	0x04
	.zero		1


	//   ....[57]....
        /*0494*/ 	.word	0x00000f60
        /*0498*/ 	.word	0x000000ff
        /*049c*/ 	.word	0x000001c8
        /*04a0*/ 	.short	0x0100
        /*04a2*/ 	.byte	0x04
	.zero		1


	//   ....[58]....
        /*04a4*/ 	.word	0x00001060
        /*04a8*/ 	.word	0x000000ff
        /*04ac*/ 	.word	0x000001d0
        /*04b0*/ 	.short	0x0100
        /*04b2*/ 	.byte	0x06
	.zero		1


	//   ....[59]....
        /*04b4*/ 	.word	0x00001c70
        /*04b8*/ 	.word	0x00000000
        /*04bc*/ 	.word	0x000001c0
        /*04c0*/ 	.short	0x010a
        /*04c2*/ 	.byte	0xff
	.zero		1


	//   ....[60]....
        /*04c4*/ 	.word	0x00001ca0
        /*04c8*/ 	.word	0x00000000
        /*04cc*/ 	.word	0x000001b0
        /*04d0*/ 	.short	0x0101
        /*04d2*/ 	.byte	0xff
	.zero		1


	//   ....[61]....
        /*04d4*/ 	.word	0x00001d40
        /*04d8*/ 	.word	0x000000ff
        /*04dc*/ 	.word	0x00000088
        /*04e0*/ 	.short	0x010a
        /*04e2*/ 	.byte	0x04
	.zero		1


	//   ....[62]....
        /*04e4*/ 	.word	0x00001e10
        /*04e8*/ 	.word	0x000000ff
        /*04ec*/ 	.word	0x00000088
        /*04f0*/ 	.short	0x010a
        /*04f2*/ 	.byte	0x21
	.zero		1


	//   ....[63]....
        /*04f4*/ 	.word	0x00001fc0
        /*04f8*/ 	.word	0x000000ff
        /*04fc*/ 	.word	0x00000088
        /*0500*/ 	.short	0x010a
        /*0502*/ 	.byte	0x05
	.zero		1


	//   ....[64]....
        /*0504*/ 	.word	0x000020e0
        /*0508*/ 	.word	0x000000ff
        /*050c*/ 	.word	0x00000148
        /*0510*/ 	.short	0x0101
        /*0512*/ 	.byte	0x0d
	.zero		1


	//   ....[65]....
        /*0514*/ 	.word	0x00002100
        /*0518*/ 	.word	0x000000ff
        /*051c*/ 	.word	0x00000088
        /*0520*/ 	.short	0x010a
        /*0522*/ 	.byte	0x04
	.zero		1


	//   ....[66]....
        /*0524*/ 	.word	0x00002180
        /*0528*/ 	.word	0x000000ff
        /*052c*/ 	.word	0x00000088
        /*0530*/ 	.short	0x010a
        /*0532*/ 	.byte	0x09
	.zero		1


	//   ....[67]....
        /*0534*/ 	.word	0x00002350
        /*0538*/ 	.word	0x000000ff
        /*053c*/ 	.word	0x00000088
        /*0540*/ 	.short	0x010a
        /*0542*/ 	.byte	0x05
	.zero		1


	//   ....[68]....
        /*0544*/ 	.word	0x00002460
        /*0548*/ 	.word	0x00000003
        /*054c*/ 	.word	0x00000150
        /*0550*/ 	.short	0x010a
        /*0552*/ 	.byte	0xff
	.zero		1


	//   ....[69]....
        /*0554*/ 	.word	0x000025b0
        /*0558*/ 	.word	0x00000000
        /*055c*/ 	.word	0x00000000
        /*0560*/ 	.short	0x0101
        /*0562*/ 	.byte	0xff
	.zero		1


	//   ....[70]....
        /*0564*/ 	.word	0x00002b70
        /*0568*/ 	.word	0x000000ff
        /*056c*/ 	.word	0x00000000
        /*0570*/ 	.short	0x010a
        /*0572*/ 	.byte	0x04
	.zero		1


	//   ....[71]....
        /*0574*/ 	.word	0x00002c00
        /*0578*/ 	.word	0x000000ff
        /*057c*/ 	.word	0x00000000
        /*0580*/ 	.short	0x010a
        /*0582*/ 	.byte	0x05
	.zero		1


	//   ....[72]....
        /*0584*/ 	.word	0x00002c90
        /*0588*/ 	.word	0x000000ff
        /*058c*/ 	.word	0x00000000
        /*0590*/ 	.short	0x010a
        /*0592*/ 	.byte	0x05
	.zero		1


	//   ....[73]....
        /*0594*/ 	.word	0x00002d20
        /*0598*/ 	.word	0x000000ff
        /*059c*/ 	.word	0x00000000
        /*05a0*/ 	.short	0x010a
        /*05a2*/ 	.byte	0x05
	.zero		1


	//   ....[74]....
        /*05a4*/ 	.word	0x00002db0
        /*05a8*/ 	.word	0x000000ff
        /*05ac*/ 	.word	0x00000000
        /*05b0*/ 	.short	0x010a
        /*05b2*/ 	.byte	0x05
	.zero		1


	//   ....[75]....
        /*05b4*/ 	.word	0x00002e40
        /*05b8*/ 	.word	0x000000ff
        /*05bc*/ 	.word	0x00000000
        /*05c0*/ 	.short	0x010a
        /*05c2*/ 	.byte	0x05
	.zero		1


	//   ....[76]....
        /*05c4*/ 	.word	0x00002ed0
        /*05c8*/ 	.word	0x000000ff
        /*05cc*/ 	.word	0x00000000
        /*05d0*/ 	.short	0x010a
        /*05d2*/ 	.byte	0x05
	.zero		1


	//   ....[77]....
        /*05d4*/ 	.word	0x00002f60
        /*05d8*/ 	.word	0x000000ff
        /*05dc*/ 	.word	0x00000000
        /*05e0*/ 	.short	0x010a
        /*05e2*/ 	.byte	0x05
	.zero		1


	//   ....[78]....
        /*05e4*/ 	.word	0x00002ff0
        /*05e8*/ 	.word	0x000000ff
        /*05ec*/ 	.word	0x00000000
        /*05f0*/ 	.short	0x010a
        /*05f2*/ 	.byte	0x05
	.zero		1


	//   ....[79]....
        /*05f4*/ 	.word	0x00003080
        /*05f8*/ 	.word	0x000000ff
        /*05fc*/ 	.word	0x00000000
        /*0600*/ 	.short	0x010a
        /*0602*/ 	.byte	0x05
	.zero		1


	//   ....[80]....
        /*0604*/ 	.word	0x00003110
        /*0608*/ 	.word	0x000000ff
        /*060c*/ 	.word	0x00000000
        /*0610*/ 	.short	0x010a
        /*0612*/ 	.byte	0x05
	.zero		1


	//   ....[81]....
        /*0614*/ 	.word	0x000031a0
        /*0618*/ 	.word	0x000000ff
        /*061c*/ 	.word	0x00000000
        /*0620*/ 	.short	0x010a
        /*0622*/ 	.byte	0x05
	.zero		1


	//   ....[82]....
        /*0624*/ 	.word	0x00003230
        /*0628*/ 	.word	0x000000ff
        /*062c*/ 	.word	0x00000000
        /*0630*/ 	.short	0x010a
        /*0632*/ 	.byte	0x05
	.zero		1


	//   ....[83]....
        /*0634*/ 	.word	0x000032c0
        /*0638*/ 	.word	0x000000ff
        /*063c*/ 	.word	0x00000000
        /*0640*/ 	.short	0x010a
        /*0642*/ 	.byte	0x05
	.zero		1


	//   ....[84]....
        /*0644*/ 	.word	0x00003350
        /*0648*/ 	.word	0x000000ff
        /*064c*/ 	.word	0x00000000
        /*0650*/ 	.short	0x010a
        /*0652*/ 	.byte	0x05
	.zero		1


	//   ....[85]....
        /*0654*/ 	.word	0x000033e0
        /*0658*/ 	.word	0x000000ff
        /*065c*/ 	.word	0x00000000
        /*0660*/ 	.short	0x010a
        /*0662*/ 	.byte	0x05
	.zero		1


	//   ....[86]....
        /*0664*/ 	.word	0x00003480
        /*0668*/ 	.word	0x00000000
        /*066c*/ 	.word	0x00000000
        /*0670*/ 	.short	0x010a
        /*0672*/ 	.byte	0xff
	.zero		1


	//   ....[87]....
        /*0674*/ 	.word	0x000035c0
        /*0678*/ 	.word	0x00000000
        /*067c*/ 	.word	0x000001b0
        /*0680*/ 	.short	0x010a
        /*0682*/ 	.byte	0xff
	.zero		1


	//   ....[88]....
        /*0684*/ 	.word	0x00003630
        /*0688*/ 	.word	0x00000000
        /*068c*/ 	.word	0x00000000
        /*0690*/ 	.short	0x0101
        /*0692*/ 	.byte	0xff
	.zero		1


	//   ....[89]....
        /*0694*/ 	.word	0x00003650
        /*0698*/ 	.word	0x000000ff
        /*069c*/ 	.word	0x00000160
        /*06a0*/ 	.short	0x010a
        /*06a2*/ 	.byte	0x04
	.zero		1


	//   ....[90]....
        /*06a4*/ 	.word	0x00003770
        /*06a8*/ 	.word	0x00000000
        /*06ac*/ 	.word	0x00000150
        /*06b0*/ 	.short	0x010a
        /*06b2*/ 	.byte	0xff
	.zero		1


	//   ....[91]....
        /*06b4*/ 	.word	0x00003870
        /*06b8*/ 	.word	0x00000000
        /*06bc*/ 	.word	0x00000000
        /*06c0*/ 	.short	0x0101
        /*06c2*/ 	.byte	0xff
	.zero		1


	//   ....[92]....
        /*06c4*/ 	.word	0x00003900
        /*06c8*/ 	.word	0x000000ff
        /*06cc*/ 	.word	0x00000160
        /*06d0*/ 	.short	0x0106
        /*06d2*/ 	.byte	0x04
	.zero		1


	//   ....[93]....
        /*06d4*/ 	.word	0x00003920
        /*06d8*/ 	.word	0x000000ff
        /*06dc*/ 	.word	0x00000160
        /*06e0*/ 	.short	0x010a
        /*06e2*/ 	.byte	0x04
	.zero		1


	//   ....[94]....
        /*06e4*/ 	.word	0x000039b0
        /*06e8*/ 	.word	0x000000ff
        /*06ec*/ 	.word	0x00000160
        /*06f0*/ 	.short	0x0106
        /*06f2*/ 	.byte	0x07
	.zero		1


	//   ....[95]....
        /*06f4*/ 	.word	0x000039f0
        /*06f8*/ 	.word	0x00000000
        /*06fc*/ 	.word	0x00000160
        /*0700*/ 	.short	0x010a
        /*0702*/ 	.byte	0xff
	.zero		1


	//   ....[96]....
        /*0704*/ 	.word	0x00003c40
        /*0708*/ 	.word	0x000000ff
        /*070c*/ 	.word	0x00000008
        /*0710*/ 	.short	0x010a
        /*0712*/ 	.byte	0x05
	.zero		1


	//   ....[97]....
        /*0714*/ 	.word	0x00003c60
        /*0718*/ 	.word	0x000000ff
        /*071c*/ 	.word	0x00000008
        /*0720*/ 	.short	0x010a
        /*0722*/ 	.byte	0x05
	.zero		1


	//   ....[98]....
        /*0724*/ 	.word	0x00003df0
        /*0728*/ 	.word	0x000000ff
        /*072c*/ 	.word	0x00000008
        /*0730*/ 	.short	0x010a
        /*0732*/ 	.byte	0x05
	.zero		1


	//   ....[99]....
        /*0734*/ 	.word	0x00003e10
        /*0738*/ 	.word	0x000000ff
        /*073c*/ 	.word	0x00000008
        /*0740*/ 	.short	0x010a
        /*0742*/ 	.byte	0x05
	.zero		1


	//   ....[100]....
        /*0744*/ 	.word	0x00003ed0
        /*0748*/ 	.word	0x000000ff
        /*074c*/ 	.word	0x00000000
        /*0750*/ 	.short	0x0101
        /*0752*/ 	.byte	0x04
	.zero		1


	//   ....[101]....
        /*0754*/ 	.word	0x00004210
        /*0758*/ 	.word	0x00000000
        /*075c*/ 	.word	0x00000150
        /*0760*/ 	.short	0x010a
        /*0762*/ 	.byte	0xff
	.zero		1


	//   ....[102]....
        /*0764*/ 	.word	0x000042d0
        /*0768*/ 	.word	0x00000000
        /*076c*/ 	.word	0x00000000
        /*0770*/ 	.short	0x0101
        /*0772*/ 	.byte	0xff
	.zero		1


	//   ....[103]....
        /*0774*/ 	.word	0x00004390
        /*0778*/ 	.word	0x000000ff
        /*077c*/ 	.word	0x00000000
        /*0780*/ 	.short	0x010a
        /*0782*/ 	.byte	0x04
	.zero		1


	//   ....[104]....
        /*0784*/ 	.word	0x000043a0
        /*0788*/ 	.word	0x000000ff
        /*078c*/ 	.word	0x00000190
        /*0790*/ 	.short	0x010a
        /*0792*/ 	.byte	0x1f
	.zero		1


	//   ....[105]....
        /*0794*/ 	.word	0x00004450
        /*0798*/ 	.word	0x000000ff
        /*079c*/ 	.word	0x00000000
        /*07a0*/ 	.short	0x010a
        /*07a2*/ 	.byte	0x05
	.zero		1


	//   ....[106]....
        /*07a4*/ 	.word	0x00004580
        /*07a8*/ 	.word	0x000000ff
        /*07ac*/ 	.word	0x00000000
        /*07b0*/ 	.short	0x010a
        /*07b2*/ 	.byte	0x04
	.zero		1


	//   ....[107]....
        /*07b4*/ 	.word	0x00004880
        /*07b8*/ 	.word	0x000000ff
        /*07bc*/ 	.word	0x00000000
        /*07c0*/ 	.short	0x010a
        /*07c2*/ 	.byte	0x04
	.zero		1


	//   ....[108]....
        /*07c4*/ 	.word	0x00004910
        /*07c8*/ 	.word	0x000000ff
        /*07cc*/ 	.word	0x00000000
        /*07d0*/ 	.short	0x010a
        /*07d2*/ 	.byte	0x05
	.zero		1


	//   ....[109]....
        /*07d4*/ 	.word	0x000049a0
        /*07d8*/ 	.word	0x000000ff
        /*07dc*/ 	.word	0x00000000
        /*07e0*/ 	.short	0x010a
        /*07e2*/ 	.byte	0x05
	.zero		1


	//   ....[110]....
        /*07e4*/ 	.word	0x00004a40
        /*07e8*/ 	.word	0x00000000
        /*07ec*/ 	.word	0x00000000
        /*07f0*/ 	.short	0x010a
        /*07f2*/ 	.byte	0xff
	.zero		1


	//   ....[111]....
        /*07f4*/ 	.word	0x00004a80
        /*07f8*/ 	.word	0x00000000
        /*07fc*/ 	.word	0x00000000
        /*0800*/ 	.short	0x010a
        /*0802*/ 	.byte	0xff
	.zero		1


	//   ....[112]....
        /*0804*/ 	.word	0x00004af0
        /*0808*/ 	.word	0x000000ff
        /*080c*/ 	.word	0x00000000
        /*0810*/ 	.short	0x0101
        /*0812*/ 	.byte	0x04
	.zero		1


	//   ....[113]....
        /*0814*/ 	.word	0x00004b30
        /*0818*/ 	.word	0x000000ff
        /*081c*/ 	.word	0x000001d0
        /*0820*/ 	.short	0x010a
        /*0822*/ 	.byte	0x1a
	.zero		1


	//   ....[114]....
        /*0824*/ 	.word	0x00004b80
        /*0828*/ 	.word	0x000000ff
        /*082c*/ 	.word	0x00000000
        /*0830*/ 	.short	0x0101
        /*0832*/ 	.byte	0x04
	.zero		1


	//   ....[115]....
        /*0834*/ 	.word	0x00005030
        /*0838*/ 	.word	0x00000008
        /*083c*/ 	.word	0x00000150
        /*0840*/ 	.short	0x010a
        /*0842*/ 	.byte	0xff
	.zero		1


	//   ....[116]....
        /*0844*/ 	.word	0x000051a0
        /*0848*/ 	.word	0x00000000
        /*084c*/ 	.word	0x00000000
        /*0850*/ 	.short	0x0101
        /*0852*/ 	.byte	0xff
	.zero		1


	//   ....[117]....
        /*0854*/ 	.word	0x00005670
        /*0858*/ 	.word	0x000000ff
        /*085c*/ 	.word	0x00000148
        /*0860*/ 	.short	0x010a
        /*0862*/ 	.byte	0x1d
	.zero		1


	//   ....[118]....
        /*0864*/ 	.word	0x00005840
        /*0868*/ 	.word	0x000000ff
        /*086c*/ 	.word	0x00000128
        /*0870*/ 	.short	0x010a
        /*0872*/ 	.byte	0x04
	.zero		1


	//   ....[119]....
        /*0874*/ 	.word	0x00005aa0
        /*0878*/ 	.word	0x000000ff
        /*087c*/ 	.word	0x00000110
        /*0880*/ 	.short	0x010b
        /*0882*/ 	.byte	0x04
	.zero		1


	//   ....[120]....
        /*0884*/ 	.word	0x00005ab0
        /*0888*/ 	.word	0x000000ff
        /*088c*/ 	.word	0x00000000
        /*0890*/ 	.short	0x0101
        /*0892*/ 	.byte	0x07
	.zero		1


	//   ....[121]....
        /*0894*/ 	.word	0x00005ac0
        /*0898*/ 	.word	0x000000ff
        /*089c*/ 	.word	0x00000128
        /*08a0*/ 	.short	0x010a
        /*08a2*/ 	.byte	0x05
	.zero		1


	//   ....[122]....
        /*08a4*/ 	.word	0x00005d80
        /*08a8*/ 	.word	0x000000ff
        /*08ac*/ 	.word	0x00000110
        /*08b0*/ 	.short	0x010b
        /*08b2*/ 	.byte	0x05
	.zero		1


	//   ....[123]....
        /*08b4*/ 	.word	0x00005d90
        /*08b8*/ 	.word	0x000000ff
        /*08bc*/ 	.word	0x00000000
        /*08c0*/ 	.short	0x0101
        /*08c2*/ 	.byte	0x04
	.zero		1


	//   ....[124]....
        /*08c4*/ 	.word	0x00005e00
        /*08c8*/ 	.word	0x000000ff
        /*08cc*/ 	.word	0x00000000
        /*08d0*/ 	.short	0x010a
        /*08d2*/ 	.byte	0x04
	.zero		1


	//   ....[125]....
        /*08d4*/ 	.word	0x00005e90
        /*08d8*/ 	.word	0x000000ff
        /*08dc*/ 	.word	0x00000000
        /*08e0*/ 	.short	0x010a
        /*08e2*/ 	.byte	0x05
	.zero		1


	//   ....[126]....
        /*08e4*/ 	.word	0x00005f30
        /*08e8*/ 	.word	0x00000000
        /*08ec*/ 	.word	0x00000000
        /*08f0*/ 	.short	0x010a
        /*08f2*/ 	.byte	0xff
	.zero		1


	//   ....[127]....
        /*08f4*/ 	.word	0x00006280
        /*08f8*/ 	.word	0x00000003
        /*08fc*/ 	.word	0x00000150
        /*0900*/ 	.short	0x010a
        /*0902*/ 	.byte	0xff
	.zero		1


	//   ....[128]....
        /*0904*/ 	.word	0x00006400
        /*0908*/ 	.word	0x00000000
        /*090c*/ 	.word	0x00000000
        /*0910*/ 	.short	0x0101
        /*0912*/ 	.byte	0xff
	.zero		1


	//   ....[129]....
        /*0914*/ 	.word	0x00006f90
        /*0918*/ 	.word	0x00000000
        /*091c*/ 	.word	0x00000110
        /*0920*/ 	.short	0x010a
        /*0922*/ 	.byte	0xff
	.zero		1


	//   ....[130]....
        /*0924*/ 	.word	0x00006fc0
        /*0928*/ 	.word	0x00000035
        /*092c*/ 	.word	0x00000170
        /*0930*/ 	.short	0x010a
        /*0932*/ 	.byte	0xff
	.zero		1


	//   ....[131]....
        /*0934*/ 	.word	0x000070d0
        /*0938*/ 	.word	0x00000000
        /*093c*/ 	.word	0x00000110
        /*0940*/ 	.short	0x010a
        /*0942*/ 	.byte	0xff
	.zero		1


	//   ....[132]....
        /*0944*/ 	.word	0x000071e0
        /*0948*/ 	.word	0x00000035
        /*094c*/ 	.word	0x00000170
        /*0950*/ 	.short	0x010a
        /*0952*/ 	.byte	0xff
	.zero		1


	//   ....[133]....
        /*0954*/ 	.word	0x00007a00
        /*0958*/ 	.word	0x00000000
        /*095c*/ 	.word	0x00000000
        /*0960*/ 	.short	0x0101
        /*0962*/ 	.byte	0xff
	.zero		1


	//   ....[134]....
        /*0964*/ 	.word	0x00007a10
        /*0968*/ 	.word	0x00000003
        /*096c*/ 	.word	0x00000110
        /*0970*/ 	.short	0x010a
        /*0972*/ 	.byte	0xff
	.zero		1


	//   ....[135]....
        /*0974*/ 	.word	0x00007ad0
        /*0978*/ 	.word	0x00000003
        /*097c*/ 	.word	0x00000110
        /*0980*/ 	.short	0x010a
        /*0982*/ 	.byte	0xff
	.zero		1


	//   ....[136]....
        /*0984*/ 	.word	0x00007d80
        /*0988*/ 	.word	0x00000035
        /*098c*/ 	.word	0x00000000
        /*0990*/ 	.short	0x0101
        /*0992*/ 	.byte	0xff
	.zero		1


	//   ....[137]....
        /*0994*/ 	.word	0x00008400
        /*0998*/ 	.word	0x00000000
        /*099c*/ 	.word	0x00000000
        /*09a0*/ 	.short	0x0101
        /*09a2*/ 	.byte	0xff
	.zero		1


	//   ....[138]....
        /*09a4*/ 	.word	0x000086c0
        /*09a8*/ 	.word	0x000000ff
        /*09ac*/ 	.word	0x00000000
        /*09b0*/ 	.short	0x0101
        /*09b2*/ 	.byte	0x04
	.zero		1


	//   ....[139]....
        /*09b4*/ 	.word	0x000086e0
        /*09b8*/ 	.word	0x00000000
        /*09bc*/ 	.word	0x000001c0
        /*09c0*/ 	.short	0x010a
        /*09c2*/ 	.byte	0xff
	.zero		1


	//   ....[140]....
        /*09c4*/ 	.word	0x00008740
        /*09c8*/ 	.word	0x00000000
        /*09cc*/ 	.word	0x00000088
        /*09d0*/ 	.short	0x010a
        /*09d2*/ 	.byte	0xff
	.zero		1


	//   ....[141]....
        /*09d4*/ 	.word	0x000087a0
        /*09d8*/ 	.word	0x00000000
        /*09dc*/ 	.word	0x00000088
        /*09e0*/ 	.short	0x010a
        /*09e2*/ 	.byte	0xff
	.zero		1


	//   ....[142]....
        /*09e4*/ 	.word	0x000087f0
        /*09e8*/ 	.word	0x00000003
        /*09ec*/ 	.word	0x00000150
        /*09f0*/ 	.short	0x010a
        /*09f2*/ 	.byte	0xff
	.zero		1


	//   ....[143]....
        /*09f4*/ 	.word	0x00008850
        /*09f8*/ 	.word	0x00000000
        /*09fc*/ 	.word	0x00000000
        /*0a00*/ 	.short	0x010a
        /*0a02*/ 	.byte	0xff
	.zero		1


	//   ....[144]....
        /*0a04*/ 	.word	0x000088b0
        /*0a08*/ 	.word	0x00000000
        /*0a0c*/ 	.word	0x00000000
        /*0a10*/ 	.short	0x010a
        /*0a12*/ 	.byte	0xff
	.zero		1


	//   ....[145]....
        /*0a14*/ 	.word	0x00008910
        /*0a18*/ 	.word	0x00000000
        /*0a1c*/ 	.word	0x00000000
        /*0a20*/ 	.short	0x010a
        /*0a22*/ 	.byte	0xff
	.zero		1


	//   ....[146]....
        /*0a24*/ 	.word	0x00008970
        /*0a28*/ 	.word	0x00000000
        /*0a2c*/ 	.word	0x00000000
        /*0a30*/ 	.short	0x010a
        /*0a32*/ 	.byte	0xff
	.zero		1


	//   ....[147]....
        /*0a34*/ 	.word	0x000089d0
        /*0a38*/ 	.word	0x00000000
        /*0a3c*/ 	.word	0x00000000
        /*0a40*/ 	.short	0x010a
        /*0a42*/ 	.byte	0xff
	.zero		1


	//   ....[148]....
        /*0a44*/ 	.word	0x00008a30
        /*0a48*/ 	.word	0x00000000
        /*0a4c*/ 	.word	0x00000000
        /*0a50*/ 	.short	0x010a
        /*0a52*/ 	.byte	0xff
	.zero		1


	//   ....[149]....
        /*0a54*/ 	.word	0x00008a90
        /*0a58*/ 	.word	0x00000000
        /*0a5c*/ 	.word	0x00000000
        /*0a60*/ 	.short	0x010a
        /*0a62*/ 	.byte	0xff
	.zero		1


	//   ....[150]....
        /*0a64*/ 	.word	0x00008af0
        /*0a68*/ 	.word	0x00000000
        /*0a6c*/ 	.word	0x00000000
        /*0a70*/ 	.short	0x010a
        /*0a72*/ 	.byte	0xff
	.zero		1


	//   ....[151]....
        /*0a74*/ 	.word	0x00008b50
        /*0a78*/ 	.word	0x00000000
        /*0a7c*/ 	.word	0x00000000
        /*0a80*/ 	.short	0x010a
        /*0a82*/ 	.byte	0xff
	.zero		1


	//   ....[152]....
        /*0a84*/ 	.word	0x00008bb0
        /*0a88*/ 	.word	0x00000000
        /*0a8c*/ 	.word	0x00000000
        /*0a90*/ 	.short	0x010a
        /*0a92*/ 	.byte	0xff
	.zero		1


	//   ....[153]....
        /*0a94*/ 	.word	0x00008c10
        /*0a98*/ 	.word	0x00000000
        /*0a9c*/ 	.word	0x00000000
        /*0aa0*/ 	.short	0x010a
        /*0aa2*/ 	.byte	0xff
	.zero		1


	//   ....[154]....
        /*0aa4*/ 	.word	0x00008c70
        /*0aa8*/ 	.word	0x00000000
        /*0aac*/ 	.word	0x00000000
        /*0ab0*/ 	.short	0x010a
        /*0ab2*/ 	.byte	0xff
	.zero		1


	//   ....[155]....
        /*0ab4*/ 	.word	0x00008cd0
        /*0ab8*/ 	.word	0x00000000
        /*0abc*/ 	.word	0x00000000
        /*0ac0*/ 	.short	0x010a
        /*0ac2*/ 	.byte	0xff
	.zero		1


	//   ....[156]....
        /*0ac4*/ 	.word	0x00008d30
        /*0ac8*/ 	.word	0x00000000
        /*0acc*/ 	.word	0x00000000
        /*0ad0*/ 	.short	0x010a
        /*0ad2*/ 	.byte	0xff
	.zero		1


	//   ....[157]....
        /*0ad4*/ 	.word	0x00008d90
        /*0ad8*/ 	.word	0x00000000
        /*0adc*/ 	.word	0x00000000
        /*0ae0*/ 	.short	0x010a
        /*0ae2*/ 	.byte	0xff
	.zero		1


	//   ....[158]....
        /*0ae4*/ 	.word	0x00008df0
        /*0ae8*/ 	.word	0x00000000
        /*0aec*/ 	.word	0x00000000
        /*0af0*/ 	.short	0x010a
        /*0af2*/ 	.byte	0xff
	.zero		1


	//   ....[159]....
        /*0af4*/ 	.word	0x00008e40
        /*0af8*/ 	.word	0x00000000
        /*0afc*/ 	.word	0x000001b0
        /*0b00*/ 	.short	0x010a
        /*0b02*/ 	.byte	0xff
	.zero		1


	//   ....[160]....
        /*0b04*/ 	.word	0x00008ea0
        /*0b08*/ 	.word	0x00000000
        /*0b0c*/ 	.word	0x00000160
        /*0b10*/ 	.short	0x010a
        /*0b12*/ 	.byte	0xff
	.zero		1


	//   ....[161]....
        /*0b14*/ 	.word	0x00008ef0
        /*0b18*/ 	.word	0x00000000
        /*0b1c*/ 	.word	0x00000150
        /*0b20*/ 	.short	0x010a
        /*0b22*/ 	.byte	0xff
	.zero		1


	//   ....[162]....
        /*0b24*/ 	.word	0x00008f50
        /*0b28*/ 	.word	0x00000000
        /*0b2c*/ 	.word	0x00000160
        /*0b30*/ 	.short	0x010a
        /*0b32*/ 	.byte	0xff
	.zero		1


	//   ....[163]....
        /*0b34*/ 	.word	0x00008fb0
        /*0b38*/ 	.word	0x00000005
        /*0b3c*/ 	.word	0x00000008
        /*0b40*/ 	.short	0x010a
        /*0b42*/ 	.byte	0xff
	.zero		1


	//   ....[164]....
        /*0b44*/ 	.word	0x00009090
        /*0b48*/ 	.word	0x00000003
        /*0b4c*/ 	.word	0x00000008
        /*0b50*/ 	.short	0x010a
        /*0b52*/ 	.byte	0xff
	.zero		1


	//   ....[165]....
        /*0b54*/ 	.word	0x000090e0
        /*0b58*/ 	.word	0x00000000
        /*0b5c*/ 	.word	0x00000150
        /*0b60*/ 	.short	0x010a
        /*0b62*/ 	.byte	0xff
	.zero		1


	//   ....[166]....
        /*0b64*/ 	.word	0x00009140
        /*0b68*/ 	.word	0x00000000
        /*0b6c*/ 	.word	0x00000190
        /*0b70*/ 	.short	0x010a
        /*0b72*/ 	.byte	0xff
	.zero		1


	//   ....[167]....
        /*0b74*/ 	.word	0x000091a0
        /*0b78*/ 	.word	0x00000000
        /*0b7c*/ 	.word	0x00000000
        /*0b80*/ 	.short	0x010a
        /*0b82*/ 	.byte	0xff
	.zero		1


	//   ....[168]....
        /*0b84*/ 	.word	0x00009200
        /*0b88*/ 	.word	0x00000000
        /*0b8c*/ 	.word	0x00000000
        /*0b90*/ 	.short	0x010a
        /*0b92*/ 	.byte	0xff
	.zero		1


	//   ....[169]....
        /*0b94*/ 	.word	0x00009260
        /*0b98*/ 	.word	0x00000000
        /*0b9c*/ 	.word	0x00000000
        /*0ba0*/ 	.short	0x010a
        /*0ba2*/ 	.byte	0xff
	.zero		1


	//   ....[170]....
        /*0ba4*/ 	.word	0x000092c0
        /*0ba8*/ 	.word	0x00000000
        /*0bac*/ 	.word	0x00000000
        /*0bb0*/ 	.short	0x010a
        /*0bb2*/ 	.byte	0xff
	.zero		1


	//   ....[171]....
        /*0bb4*/ 	.word	0x00009320
        /*0bb8*/ 	.word	0x00000000
        /*0bbc*/ 	.word	0x000001d0
        /*0bc0*/ 	.short	0x010a
        /*0bc2*/ 	.byte	0xff
	.zero		1


	//   ....[172]....
        /*0bc4*/ 	.word	0x00009370
        /*0bc8*/ 	.word	0x00000008
        /*0bcc*/ 	.word	0x00000150
        /*0bd0*/ 	.short	0x010a
        /*0bd2*/ 	.byte	0xff
	.zero		1


	//   ....[173]....
        /*0bd4*/ 	.word	0x000093d0
        /*0bd8*/ 	.word	0x00000000
        /*0bdc*/ 	.word	0x00000148
        /*0be0*/ 	.short	0x010a
        /*0be2*/ 	.byte	0xff
	.zero		1


	//   ....[174]....
        /*0be4*/ 	.word	0x00009430
        /*0be8*/ 	.word	0x00000000
        /*0bec*/ 	.word	0x00000128
        /*0bf0*/ 	.short	0x010a
        /*0bf2*/ 	.byte	0xff
	.zero		1


	//   ....[175]....
        /*0bf4*/ 	.word	0x00009490
        /*0bf8*/ 	.word	0x00000002
        /*0bfc*/ 	.word	0x00000128
        /*0c00*/ 	.short	0x010a
        /*0c02*/ 	.byte	0xff
	.zero		1


	//   ....[176]....
        /*0c04*/ 	.word	0x000094f0
        /*0c08*/ 	.word	0x00000000
        /*0c0c*/ 	.word	0x00000000
        /*0c10*/ 	.short	0x010a
        /*0c12*/ 	.byte	0xff
	.zero		1


	//   ....[177]....
        /*0c14*/ 	.word	0x00009550
        /*0c18*/ 	.word	0x00000000
        /*0c1c*/ 	.word	0x00000000
        /*0c20*/ 	.short	0x010a
        /*0c22*/ 	.byte	0xff
	.zero		1


	//   ....[178]....
        /*0c24*/ 	.word	0x000095a0
        /*0c28*/ 	.word	0x00000003
        /*0c2c*/ 	.word	0x00000150
        /*0c30*/ 	.short	0x010a
        /*0c32*/ 	.byte	0xff
	.zero		1


	//   ....[179]....
        /*0c34*/ 	.word	0x000095f0
        /*0c38*/ 	.word	0x00000000
        /*0c3c*/ 	.word	0x00000110
        /*0c40*/ 	.short	0x010a
        /*0c42*/ 	.byte	0xff
	.zero		1


	//   ....[180]....
        /*0c44*/ 	.word	0x00009640
        /*0c48*/ 	.word	0x00000035
        /*0c4c*/ 	.word	0x00000170
        /*0c50*/ 	.short	0x010a
        /*0c52*/ 	.byte	0xff
	.zero		1


	//   ....[181]....
        /*0c54*/ 	.word	0x00009690
        /*0c58*/ 	.word	0x00000003
        /*0c5c*/ 	.word	0x00000110
        /*0c60*/ 	.short	0x010a
        /*0c62*/ 	.byte	0xff
	.zero		1


	//----- nvinfo : EIATTR_NUM_MBARRIERS
	.align		4
.L_47:
        /*0c64*/ 	.byte	0x03, 0x38
        /*0c66*/ 	.short	0x003b


	//----- nvinfo : EIATTR_EXIT_INSTR_OFFSETS
	.align		4
        /*0c68*/ 	.byte	0x04, 0x1c
        /*0c6a*/ 	.short	(.L_49 - .L_48)


	//   ....[0]....
.L_48:
        /*0c6c*/ 	.word	0x000034b0


	//   ....[1]....
        /*0c70*/ 	.word	0x000039c0


	//   ....[2]....
        /*0c74*/ 	.word	0x00003a20


	//   ....[3]....
        /*0c78*/ 	.word	0x00004db0


	//   ....[4]....
        /*0c7c*/ 	.word	0x00005f60


	//   ....[5]....
        /*0c80*/ 	.word	0x00005fa0


	//   ....[6]....
        /*0c84*/ 	.word	0x000085a0


	//   ....[7]....
        /*0c88*/ 	.word	0x00008620


	//   ....[8]....
        /*0c8c*/ 	.word	0x00008650


	//   ....[9]....
        /*0c90*/ 	.word	0x000086d0


	//----- nvinfo : EIATTR_MAX_THREADS
	.align		4
.L_49:
        /*0c94*/ 	.byte	0x04, 0x05
        /*0c96*/ 	.short	(.L_51 - .L_50)
.L_50:
        /*0c98*/ 	.word	0x00000100
        /*0c9c*/ 	.word	0x00000001
        /*0ca0*/ 	.word	0x00000001


	//----- nvinfo : EIATTR_CRS_STACK_SIZE
	.align		4
.L_51:
        /*0ca4*/ 	.byte	0x04, 0x1e
        /*0ca6*/ 	.short	(.L_53 - .L_52)
.L_52:
        /*0ca8*/ 	.word	0x00000000


	//----- nvinfo : EIATTR_CBANK_PARAM_SIZE
	.align		4
.L_53:
        /*0cac*/ 	.byte	0x03, 0x19
        /*0cae*/ 	.short	0x0800


	//----- nvinfo : EIATTR_PARAM_CBANK
	.align		4
        /*0cb0*/ 	.byte	0x04, 0x0a
        /*0cb2*/ 	.short	(.L_55 - .L_54)
	.align		4
.L_54:
        /*0cb4*/ 	.word	index@(.nv.constant0._ZN7cutlass13device_kernelINS_4gemm6kernel13GemmUniversalIN4cute5tupleIJiiiiEEENS1_10collective13CollectiveMmaINS1_35MainloopSm100TmaUmmaWarpSpecializedILi17ELi2ELi4ENS5_IJNS4_1CILi4EEENSA_ILi1EEESC_EEEEENS5_IJNSA_ILi128EEENSA_ILi64EEESG_EEENS_6half_tENS5_IJlSC_lEEESI_SJ_NS4_8TiledMMAINS4_8MMA_AtomIJNS4_26SM100_MMA_F16BF16_2x1SM_SSISI_SI_fLi128ELi64ELNS4_4UMMA5MajorE0ELSO_0ELNSN_7ScaleInE0ELSP_0EEEEEENS4_6LayoutINS5_IJSC_SC_SC_EEENS5_IJNSA_ILi0EEESU_SU_EEEEENS5_IJNS4_10UnderscoreESX_SX_EEEEENS4_18SM100_TMA_2SM_LOADENS4_14ComposedLayoutINS4_7SwizzleILi3ELi4ELi3EEENS4_18smem_ptr_flag_bitsILi16EEENSS_INS5_IJNSA_ILi8EEESG_EEENS5_IJSG_SC_EEEEEEEvNS4_8identityENS4_28SM100_TMA_2SM_LOAD_MULTICASTES1A_vS1B_EENS_8epilogue10collective18CollectiveEpilogueINS1E_23Sm100TmaWarpSpecializedILi3ELi2ELi16ELb1ELb0EEEJNS5_IJSG_SG_SG_EEENS5_IJNSS_ISG_SC_EENSS_INS5_IJNSA_ILi16EEENSA_ILi2EEEEEENS5_IJSC_NSA_ILi32EEEEEEEEEEESI_SJ_SI_SJ_NS1E_6fusion15FusionCallbacksIS1I_NS1S_17LinearCombinationISI_fSI_fLNS_15FloatRoundStyleE2EEES1J_S1R_JEEENS4_5SM1004TMEM4LOAD26SM100_TMEM_LOAD_32dp32b16xENS4_13SM90_TMA_LOADENS11_INS12_ILi1ELi4ELi3EEES15_NSS_INS5_IJS16_S1L_EEENS5_IJS1L_SC_EEEEEEENS4_39AutoVectorizingCopyWithAssumedAlignmentILi128EEENS4_14SM90_TMA_STOREES27_S29_S29_EEEvvEEEEvNT_6ParamsE)
        /*0cb8*/ 	.short	0x0380
        /*0cba*/ 	.short	0x0800


	//----- nvinfo : EIATTR_SW_WAR
	.align		4
.L_55:
        /*0cbc*/ 	.byte	0x04, 0x36
        /*0cbe*/ 	.short	(.L_57 - .L_56)
.L_56:
        /*0cc0*/ 	.word	0x00000008
.L_57:


//--------------------- .nv.callgraph             --------------------------
	.section	.nv.callgraph,"",@"SHT_CUDA_CALLGRAPH"
	.align	4
	.sectionentsize	8
	.align		4
        /*0000*/ 	.word	0x00000000
	.align		4
        /*0004*/ 	.word	0xffffffff
	.align		4
        /*0008*/ 	.word	index@(_ZN7cutlass13device_kernelINS_4gemm6kernel13GemmUniversalIN4cute5tupleIJiiiiEEENS1_10collective13CollectiveMmaINS1_35MainloopSm100TmaUmmaWarpSpecializedILi17ELi2ELi4ENS5_IJNS4_1CILi4EEENSA_ILi1EEESC_EEEEENS5_IJNSA_ILi128EEENSA_ILi64EEESG_EEENS_6half_tENS5_IJlSC_lEEESI_SJ_NS4_8TiledMMAINS4_8MMA_AtomIJNS4_26SM100_MMA_F16BF16_2x1SM_SSISI_SI_fLi128ELi64ELNS4_4UMMA5MajorE0ELSO_0ELNSN_7ScaleInE0ELSP_0EEEEEENS4_6LayoutINS5_IJSC_SC_SC_EEENS5_IJNSA_ILi0EEESU_SU_EEEEENS5_IJNS4_10UnderscoreESX_SX_EEEEENS4_18SM100_TMA_2SM_LOADENS4_14ComposedLayoutINS4_7SwizzleILi3ELi4ELi3EEENS4_18smem_ptr_flag_bitsILi16EEENSS_INS5_IJNSA_ILi8EEESG_EEENS5_IJSG_SC_EEEEEEEvNS4_8identityENS4_28SM100_TMA_2SM_LOAD_MULTICASTES1A_vS1B_EENS_8epilogue10collective18CollectiveEpilogueINS1E_23Sm100TmaWarpSpecializedILi3ELi2ELi16ELb1ELb0EEEJNS5_IJSG_SG_SG_EEENS5_IJNSS_ISG_SC_EENSS_INS5_IJNSA_ILi16EEENSA_ILi2EEEEEENS5_IJSC_NSA_ILi32EEEEEEEEEEESI_SJ_SI_SJ_NS1E_6fusion15FusionCallbacksIS1I_NS1S_17LinearCombinationISI_fSI_fLNS_15FloatRoundStyleE2EEES1J_S1R_JEEENS4_5SM1004TMEM4LOAD26SM100_TMEM_LOAD_32dp32b16xENS4_13SM90_TMA_LOADENS11_INS12_ILi1ELi4ELi3EEES15_NSS_INS5_IJS16_S1L_EEENS5_IJS1L_SC_EEEEEEENS4_39AutoVectorizingCopyWithAssumedAlignmentILi128EEENS4_14SM90_TMA_STOREES27_S29_S29_EEEvvEEEEvNT_6ParamsE)
	.align		4
        /*000c*/ 	.word	index@(__assertfail)
	.align		4
        /*0010*/ 	.word	0x00000000
	.align		4
        /*0014*/ 	.word	0xfffffffe
	.align		4
        /*0018*/ 	.word	0x00000000
	.align		4
        /*001c*/ 	.word	0xfffffffd
	.align		4
        /*0020*/ 	.word	0x00000000
	.align		4
        /*0024*/ 	.word	0xfffffffc


//--------------------- .nv.constant4             --------------------------
	.section	.nv.constant4,"a",@progbits
	.align	8
	.align		8
.nv.constant4:
        /*0000*/ 	.dword	__assertfail
	.align		8
        /*0008*/ 	.dword	__unnamed_1
	.align		8
        /*0010*/ 	.dword	__unnamed_2
	.align		8
        /*0018*/ 	.dword	_ZN40_INTERNAL_c4879faf_4_k_cu_3947d462_216834cuda3std3__45__cpo5beginE
	.align		8
        /*0020*/ 	.dword	_ZN40_INTERNAL_c4879faf_4_k_cu_3947d462_216834cuda3std3__45__cpo3endE
	.align		8
        /*0028*/ 	.dword	_ZN40_INTERNAL_c4879faf_4_k_cu_3947d462_216834cuda3std3__45__cpo6cbeginE
	.align		8
        /*0030*/ 	.dword	_ZN40_INTERNAL_c4879faf_4_k_cu_3947d462_216834cuda3std3__45__cpo4cendE
	.align		8
        /*0038*/ 	.dword	_ZN40_INTERNAL_c4879faf_4_k_cu_3947d462_216834cuda3std3__442_GLOBAL__N__c4879faf_4_k_cu_3947d462_216836ignoreE
	.align		8
        /*0040*/ 	.dword	_ZN40_INTERNAL_c4879faf_4_k_cu_3947d462_216834cuda3std3__419piecewise_constructE
	.align		8
        /*0048*/ 	.dword	_ZN40_INTERNAL_c4879faf_4_k_cu_3947d462_216834cuda3std3__48in_placeE
	.align		8
        /*0050*/ 	.dword	_ZN40_INTERNAL_c4879faf_4_k_cu_3947d462_216834cuda3std6ranges3__45__cpo4swapE
	.align		8
        /*0058*/ 	.dword	_ZN40_INTERNAL_c4879faf_4_k_cu_3947d462_216834cuda3std6ranges3__45__cpo9iter_moveE
	.align		8
        /*0060*/ 	.dword	_ZN40_INTERNAL_c4879faf_4_k_cu_3947d462_216834cute7productE
	.align		8
        /*0068*/ 	.dword	_ZN40_INTERNAL_c4879faf_4_k_cu_3947d462_216834cute1_E
	.align		8
        /*0070*/ 	.dword	$str$25
	.align		8
        /*0078*/ 	.dword	$str$26
	.align		8
        /*0080*/ 	.dword	$str$27
	.align		8
        /*0088*/ 	.dword	$str$28


//--------------------- .text._ZN7cutlass13device_kernelINS_4gemm6kernel13GemmUniversalIN4cute5tupleIJiiiiEEENS1_10collective13CollectiveMmaINS1_35MainloopSm100TmaUmmaWarpSpecializedILi17ELi2ELi4ENS5_IJNS4_1CILi4EEENSA_ILi1EEESC_EEEEENS5_IJNSA_ILi128EEENSA_ILi64EEESG_EEENS_6half_tENS5_IJlSC_lEEESI_SJ_NS4_8TiledMMAINS4_8MMA_AtomIJNS4_26SM100_MMA_F16BF16_2x1SM_SSISI_SI_fLi128ELi64ELNS4_4UMMA5MajorE0ELSO_0ELNSN_7ScaleInE0ELSP_0EEEEEENS4_6LayoutINS5_IJSC_SC_SC_EEENS5_IJNSA_ILi0EEESU_SU_EEEEENS5_IJNS4_10UnderscoreESX_SX_EEEEENS4_18SM100_TMA_2SM_LOADENS4_14ComposedLayoutINS4_7SwizzleILi3ELi4ELi3EEENS4_18smem_ptr_flag_bitsILi16EEENSS_INS5_IJNSA_ILi8EEESG_EEENS5_IJSG_SC_EEEEEEEvNS4_8identityENS4_28SM100_TMA_2SM_LOAD_MULTICASTES1A_vS1B_EENS_8epilogue10collective18CollectiveEpilogueINS1E_23Sm100TmaWarpSpecializedILi3ELi2ELi16ELb1ELb0EEEJNS5_IJSG_SG_SG_EEENS5_IJNSS_ISG_SC_EENSS_INS5_IJNSA_ILi16EEENSA_ILi2EEEEEENS5_IJSC_NSA_ILi32EEEEEEEEEEESI_SJ_SI_SJ_NS1E_6fusion15FusionCallbacksIS1I_NS1S_17LinearCombinationISI_fSI_fLNS_15FloatRoundStyleE2EEES1J_S1R_JEEENS4_5SM1004TMEM4LOAD26SM100_TMEM_LOAD_32dp32b16xENS4_13SM90_TMA_LOADENS11_INS12_ILi1ELi4ELi3EEES15_NSS_INS5_IJS16_S1L_EEENS5_IJS1L_SC_EEEEEEENS4_39AutoVectorizingCopyWithAssumedAlignmentILi128EEENS4_14SM90_TMA_STOREES27_S29_S29_EEEvvEEEEvNT_6ParamsE --------------------------
	.section	.text._ZN7cutlass13device_kernelINS_4gemm6kernel13GemmUniversalIN4cute5tupleIJiiiiEEENS1_10collective13CollectiveMmaINS1_35MainloopSm100TmaUmmaWarpSpecializedILi17ELi2ELi4ENS5_IJNS4_1CILi4EEENSA_ILi1EEESC_EEEEENS5_IJNSA_ILi128EEENSA_ILi64EEESG_EEENS_6half_tENS5_IJlSC_lEEESI_SJ_NS4_8TiledMMAINS4_8MMA_AtomIJNS4_26SM100_MMA_F16BF16_2x1SM_SSISI_SI_fLi128ELi64ELNS4_4UMMA5MajorE0ELSO_0ELNSN_7ScaleInE0ELSP_0EEEEEENS4_6LayoutINS5_IJSC_SC_SC_EEENS5_IJNSA_ILi0EEESU_SU_EEEEENS5_IJNS4_10UnderscoreESX_SX_EEEEENS4_18SM100_TMA_2SM_LOADENS4_14ComposedLayoutINS4_7SwizzleILi3ELi4ELi3EEENS4_18smem_ptr_flag_bitsILi16EEENSS_INS5_IJNSA_ILi8EEESG_EEENS5_IJSG_SC_EEEEEEEvNS4_8identityENS4_28SM100_TMA_2SM_LOAD_MULTICASTES1A_vS1B_EENS_8epilogue10collective18CollectiveEpilogueINS1E_23Sm100TmaWarpSpecializedILi3ELi2ELi16ELb1ELb0EEEJNS5_IJSG_SG_SG_EEENS5_IJNSS_ISG_SC_EENSS_INS5_IJNSA_ILi16EEENSA_ILi2EEEEEENS5_IJSC_NSA_ILi32EEEEEEEEEEESI_SJ_SI_SJ_NS1E_6fusion15FusionCallbacksIS1I_NS1S_17LinearCombinationISI_fSI_fLNS_15FloatRoundStyleE2EEES1J_S1R_JEEENS4_5SM1004TMEM4LOAD26SM100_TMEM_LOAD_32dp32b16xENS4_13SM90_TMA_LOADENS11_INS12_ILi1ELi4ELi3EEES15_NSS_INS5_IJS16_S1L_EEENS5_IJS1L_SC_EEEEEEENS4_39AutoVectorizingCopyWithAssumedAlignmentILi128EEENS4_14SM90_TMA_STOREES27_S29_S29_EEEvvEEEEvNT_6ParamsE,"ax",@progbits
	.align	128
.text._ZN7cutlass13device_kernelINS_4gemm6kernel13GemmUniversalIN4cute5tupleIJiiiiEEENS1_10collective13CollectiveMmaINS1_35MainloopSm100TmaUmmaWarpSpecializedILi17ELi2ELi4ENS5_IJNS4_1CILi4EEENSA_ILi1EEESC_EEEEENS5_IJNSA_ILi128EEENSA_ILi64EEESG_EEENS_6half_tENS5_IJlSC_lEEESI_SJ_NS4_8TiledMMAINS4_8MMA_AtomIJNS4_26SM100_MMA_F16BF16_2x1SM_SSISI_SI_fLi128ELi64ELNS4_4UMMA5MajorE0ELSO_0ELNSN_7ScaleInE0ELSP_0EEEEEENS4_6LayoutINS5_IJSC_SC_SC_EEENS5_IJNSA_ILi0EEESU_SU_EEEEENS5_IJNS4_10UnderscoreESX_SX_EEEEENS4_18SM100_TMA_2SM_LOADENS4_14ComposedLayoutINS4_7SwizzleILi3ELi4ELi3EEENS4_18smem_ptr_flag_bitsILi16EEENSS_INS5_IJNSA_ILi8EEESG_EEENS5_IJSG_SC_EEEEEEEvNS4_8identityENS4_28SM100_TMA_2SM_LOAD_MULTICASTES1A_vS1B_EENS_8epilogue10collective18CollectiveEpilogueINS1E_23Sm100TmaWarpSpecializedILi3ELi2ELi16ELb1ELb0EEEJNS5_IJSG_SG_SG_EEENS5_IJNSS_ISG_SC_EENSS_INS5_IJNSA_ILi16EEENSA_ILi2EEEEEENS5_IJSC_NSA_ILi32EEEEEEEEEEESI_SJ_SI_SJ_NS1E_6fusion15FusionCallbacksIS1I_NS1S_17LinearCombinationISI_fSI_fLNS_15FloatRoundStyleE2EEES1J_S1R_JEEENS4_5SM1004TMEM4LOAD26SM100_TMEM_LOAD_32dp32b16xENS4_13SM90_TMA_LOADENS11_INS12_ILi1ELi4ELi3EEES15_NSS_INS5_IJS16_S1L_EEENS5_IJS1L_SC_EEEEEEENS4_39AutoVectorizingCopyWithAssumedAlignmentILi128EEENS4_14SM90_TMA_STOREES27_S29_S29_EEEvvEEEEvNT_6ParamsE:
        .type           _ZN7cutlass13device_kernelINS_4gemm6kernel13GemmUniversalIN4cute5tupleIJiiiiEEENS1_10collective13CollectiveMmaINS1_35MainloopSm100TmaUmmaWarpSpecializedILi17ELi2ELi4ENS5_IJNS4_1CILi4EEENSA_ILi1EEESC_EEEEENS5_IJNSA_ILi128EEENSA_ILi64EEESG_EEENS_6half_tENS5_IJlSC_lEEESI_SJ_NS4_8TiledMMAINS4_8MMA_AtomIJNS4_26SM100_MMA_F16BF16_2x1SM_SSISI_SI_fLi128ELi64ELNS4_4UMMA5MajorE0ELSO_0ELNSN_7ScaleInE0ELSP_0EEEEEENS4_6LayoutINS5_IJSC_SC_SC_EEENS5_IJNSA_ILi0EEESU_SU_EEEEENS5_IJNS4_10UnderscoreESX_SX_EEEEENS4_18SM100_TMA_2SM_LOADENS4_14ComposedLayoutINS4_7SwizzleILi3ELi4ELi3EEENS4_18smem_ptr_flag_bitsILi16EEENSS_INS5_IJNSA_ILi8EEESG_EEENS5_IJSG_SC_EEEEEEEvNS4_8identityENS4_28SM100_TMA_2SM_LOAD_MULTICASTES1A_vS1B_EENS_8epilogue10collective18CollectiveEpilogueINS1E_23Sm100TmaWarpSpecializedILi3ELi2ELi16ELb1ELb0EEEJNS5_IJSG_SG_SG_EEENS5_IJNSS_ISG_SC_EENSS_INS5_IJNSA_ILi16EEENSA_ILi2EEEEEENS5_IJSC_NSA_ILi32EEEEEEEEEEESI_SJ_SI_SJ_NS1E_6fusion15FusionCallbacksIS1I_NS1S_17LinearCombinationISI_fSI_fLNS_15FloatRoundStyleE2EEES1J_S1R_JEEENS4_5SM1004TMEM4LOAD26SM100_TMEM_LOAD_32dp32b16xENS4_13SM90_TMA_LOADENS11_INS12_ILi1ELi4ELi3EEES15_NSS_INS5_IJS16_S1L_EEENS5_IJS1L_SC_EEEEEEENS4_39AutoVectorizingCopyWithAssumedAlignmentILi128EEENS4_14SM90_TMA_STOREES27_S29_S29_EEEvvEEEEvNT_6ParamsE,@function
        .size           _ZN7cutlass13device_kernelINS_4gemm6kernel13GemmUniversalIN4cute5tupleIJiiiiEEENS1_10collective13CollectiveMmaINS1_35MainloopSm100TmaUmmaWarpSpecializedILi17ELi2ELi4ENS5_IJNS4_1CILi4EEENSA_ILi1EEESC_EEEEENS5_IJNSA_ILi128EEENSA_ILi64EEESG_EEENS_6half_tENS5_IJlSC_lEEESI_SJ_NS4_8TiledMMAINS4_8MMA_AtomIJNS4_26SM100_MMA_F16BF16_2x1SM_SSISI_SI_fLi128ELi64ELNS4_4UMMA5MajorE0ELSO_0ELNSN_7ScaleInE0ELSP_0EEEEEENS4_6LayoutINS5_IJSC_SC_SC_EEENS5_IJNSA_ILi0EEESU_SU_EEEEENS5_IJNS4_10UnderscoreESX_SX_EEEEENS4_18SM100_TMA_2SM_LOADENS4_14ComposedLayoutINS4_7SwizzleILi3ELi4ELi3EEENS4_18smem_ptr_flag_bitsILi16EEENSS_INS5_IJNSA_ILi8EEESG_EEENS5_IJSG_SC_EEEEEEEvNS4_8identityENS4_28SM100_TMA_2SM_LOAD_MULTICASTES1A_vS1B_EENS_8epilogue10collective18CollectiveEpilogueINS1E_23Sm100TmaWarpSpecializedILi3ELi2ELi16ELb1ELb0EEEJNS5_IJSG_SG_SG_EEENS5_IJNSS_ISG_SC_EENSS_INS5_IJNSA_ILi16EEENSA_ILi2EEEEEENS5_IJSC_NSA_ILi32EEEEEEEEEEESI_SJ_SI_SJ_NS1E_6fusion15FusionCallbacksIS1I_NS1S_17LinearCombinationISI_fSI_fLNS_15FloatRoundStyleE2EEES1J_S1R_JEEENS4_5SM1004TMEM4LOAD26SM100_TMEM_LOAD_32dp32b16xENS4_13SM90_TMA_LOADENS11_INS12_ILi1ELi4ELi3EEES15_NSS_INS5_IJS16_S1L_EEENS5_IJS1L_SC_EEEEEEENS4_39AutoVectorizingCopyWithAssumedAlignmentILi128EEENS4_14SM90_TMA_STOREES27_S29_S29_EEEvvEEEEvNT_6ParamsE,(.L_x_215 - _ZN7cutlass13device_kernelINS_4gemm6kernel13GemmUniversalIN4cute5tupleIJiiiiEEENS1_10collective13CollectiveMmaINS1_35MainloopSm100TmaUmmaWarpSpecializedILi17ELi2ELi4ENS5_IJNS4_1CILi4EEENSA_ILi1EEESC_EEEEENS5_IJNSA_ILi128EEENSA_ILi64EEESG_EEENS_6half_tENS5_IJlSC_lEEESI_SJ_NS4_8TiledMMAINS4_8MMA_AtomIJNS4_26SM100_MMA_F16BF16_2x1SM_SSISI_SI_fLi128ELi64ELNS4_4UMMA5MajorE0ELSO_0ELNSN_7ScaleInE0ELSP_0EEEEEENS4_6LayoutINS5_IJSC_SC_SC_EEENS5_IJNSA_ILi0EEESU_SU_EEEEENS5_IJNS4_10UnderscoreESX_SX_EEEEENS4_18SM100_TMA_2SM_LOADENS4_14ComposedLayoutINS4_7SwizzleILi3ELi4ELi3EEENS4_18smem_ptr_flag_bitsILi16EEENSS_INS5_IJNSA_ILi8EEESG_EEENS5_IJSG_SC_EEEEEEEvNS4_8identityENS4_28SM100_TMA_2SM_LOAD_MULTICASTES1A_vS1B_EENS_8epilogue10collective18CollectiveEpilogueINS1E_23Sm100TmaWarpSpecializedILi3ELi2ELi16ELb1ELb0EEEJNS5_IJSG_SG_SG_EEENS5_IJNSS_ISG_SC_EENSS_INS5_IJNSA_ILi16EEENSA_ILi2EEEEEENS5_IJSC_NSA_ILi32EEEEEEEEEEESI_SJ_SI_SJ_NS1E_6fusion15FusionCallbacksIS1I_NS1S_17LinearCombinationISI_fSI_fLNS_15FloatRoundStyleE2EEES1J_S1R_JEEENS4_5SM1004TMEM4LOAD26SM100_TMEM_LOAD_32dp32b16xENS4_13SM90_TMA_LOADENS11_INS12_ILi1ELi4ELi3EEES15_NSS_INS5_IJS16_S1L_EEENS5_IJS1L_SC_EEEEEEENS4_39AutoVectorizingCopyWithAssumedAlignmentILi128EEENS4_14SM90_TMA_STOREES27_S29_S29_EEEvvEEEEvNT_6ParamsE)
        .other          _ZN7cutlass13device_kernelINS_4gemm6kernel13GemmUniversalIN4cute5tupleIJiiiiEEENS1_10collective13CollectiveMmaINS1_35MainloopSm100TmaUmmaWarpSpecializedILi17ELi2ELi4ENS5_IJNS4_1CILi4EEENSA_ILi1EEESC_EEEEENS5_IJNSA_ILi128EEENSA_ILi64EEESG_EEENS_6half_tENS5_IJlSC_lEEESI_SJ_NS4_8TiledMMAINS4_8MMA_AtomIJNS4_26SM100_MMA_F16BF16_2x1SM_SSISI_SI_fLi128ELi64ELNS4_4UMMA5MajorE0ELSO_0ELNSN_7ScaleInE0ELSP_0EEEEEENS4_6LayoutINS5_IJSC_SC_SC_EEENS5_IJNSA_ILi0EEESU_SU_EEEEENS5_IJNS4_10UnderscoreESX_SX_EEEEENS4_18SM100_TMA_2SM_LOADENS4_14ComposedLayoutINS4_7SwizzleILi3ELi4ELi3EEENS4_18smem_ptr_flag_bitsILi16EEENSS_INS5_IJNSA_ILi8EEESG_EEENS5_IJSG_SC_EEEEEEEvNS4_8identityENS4_28SM100_TMA_2SM_LOAD_MULTICASTES1A_vS1B_EENS_8epilogue10collective18CollectiveEpilogueINS1E_23Sm100TmaWarpSpecializedILi3ELi2ELi16ELb1ELb0EEEJNS5_IJSG_SG_SG_EEENS5_IJNSS_ISG_SC_EENSS_INS5_IJNSA_ILi16EEENSA_ILi2EEEEEENS5_IJSC_NSA_ILi32EEEEEEEEEEESI_SJ_SI_SJ_NS1E_6fusion15FusionCallbacksIS1I_NS1S_17LinearCombinationISI_fSI_fLNS_15FloatRoundStyleE2EEES1J_S1R_JEEENS4_5SM1004TMEM4LOAD26SM100_TMEM_LOAD_32dp32b16xENS4_13SM90_TMA_LOADENS11_INS12_ILi1ELi4ELi3EEES15_NSS_INS5_IJS16_S1L_EEENS5_IJS1L_SC_EEEEEEENS4_39AutoVectorizingCopyWithAssumedAlignmentILi128EEENS4_14SM90_TMA_STOREES27_S29_S29_EEEvvEEEEvNT_6ParamsE,@"STO_CUDA_ENTRY STV_DEFAULT"
_ZN7cutlass13device_kernelINS_4gemm6kernel13GemmUniversalIN4cute5tupleIJiiiiEEENS1_10collective13CollectiveMmaINS1_35MainloopSm100TmaUmmaWarpSpecializedILi17ELi2ELi4ENS5_IJNS4_1CILi4EEENSA_ILi1EEESC_EEEEENS5_IJNSA_ILi128EEENSA_ILi64EEESG_EEENS_6half_tENS5_IJlSC_lEEESI_SJ_NS4_8TiledMMAINS4_8MMA_AtomIJNS4_26SM100_MMA_F16BF16_2x1SM_SSISI_SI_fLi128ELi64ELNS4_4UMMA5MajorE0ELSO_0ELNSN_7ScaleInE0ELSP_0EEEEEENS4_6LayoutINS5_IJSC_SC_SC_EEENS5_IJNSA_ILi0EEESU_SU_EEEEENS5_IJNS4_10UnderscoreESX_SX_EEEEENS4_18SM100_TMA_2SM_LOADENS4_14ComposedLayoutINS4_7SwizzleILi3ELi4ELi3EEENS4_18smem_ptr_flag_bitsILi16EEENSS_INS5_IJNSA_ILi8EEESG_EEENS5_IJSG_SC_EEEEEEEvNS4_8identityENS4_28SM100_TMA_2SM_LOAD_MULTICASTES1A_vS1B_EENS_8epilogue10collective18CollectiveEpilogueINS1E_23Sm100TmaWarpSpecializedILi3ELi2ELi16ELb1ELb0EEEJNS5_IJSG_SG_SG_EEENS5_IJNSS_ISG_SC_EENSS_INS5_IJNSA_ILi16EEENSA_ILi2EEEEEENS5_IJSC_NSA_ILi32EEEEEEEEEEESI_SJ_SI_SJ_NS1E_6fusion15FusionCallbacksIS1I_NS1S_17LinearCombinationISI_fSI_fLNS_15FloatRoundStyleE2EEES1J_S1R_JEEENS4_5SM1004TMEM4LOAD26SM100_TMEM_LOAD_32dp32b16xENS4_13SM90_TMA_LOADENS11_INS12_ILi1ELi4ELi3EEES15_NSS_INS5_IJS16_S1L_EEENS5_IJS1L_SC_EEEEEEENS4_39AutoVectorizingCopyWithAssumedAlignmentILi128EEENS4_14SM90_TMA_STOREES27_S29_S29_EEEvvEEEEvNT_6ParamsE:
[----:B------:R-:W1:Y:S01]  /*0000*/  LDC R1, c[0x0][0x37c] ;  /* 0x0000df00ff017b82 */ /* 0x000e620000000800 */
[----:B------:R-:W2:Y:S01]  /*0010*/  S2R R58, SR_TID.X ;  /* 0x00000000003a7919 */ /* 0x000ea20000002100 */
[----:B------:R-:W3:Y:S06]  /*0020*/  LDCU.64 UR8, c[0x0][0x890] ;  /* 0x00011200ff0877ac */ /* 0x000eec0008000a00 */
[----:B------:R-:W4:Y:S01]  /*0030*/  S2UR UR4, SR_CgaCtaId ;  /* 0x00000000000479c3 */ /* 0x000f220000008800 */
[----:B------:R-:W-:Y:S02]  /*0040*/  PRMT R46, RZ, 0x7610, R46 ;  /* 0x00007610ff2e7816 */ /* 0x000fe4000000002e */
[----:B------:R-:W-:Y:S01]  /*0050*/  ELECT P1, URZ, PT ;  /* 0x0000000000ff782f */ /* 0x000fe20003820000 */
[----:B---3--:R-:W-:-:S04]  /*0060*/  UISETP.NE.U32.AND UP0, UPT, UR8, URZ, UPT ;  /* 0x000000ff0800728c */ /* 0x008fc8000bf05070 */
[----:B------:R-:W-:Y:S02]  /*0070*/  UISETP.NE.AND.EX UP0, UPT, UR9, URZ, UPT, UP0 ;  /* 0x000000ff0900728c */ /* 0x000fe4000bf05300 */
[----:B----4-:R-:W-:Y:S02]  /*0080*/  ULOP3.LUT UR46, UR4, 0x1, URZ, 0xc0, !UPT ;  /* 0x00000001042e7892 */ /* 0x010fe4000f8ec0ff */
[----:B------:R-:W-:Y:S01]  /*0090*/  ULOP3.LUT UR45, UR4, 0x1, URZ, 0x3c, !UPT ;  /* 0x00000001042d7892 */ /* 0x000fe2000f8e3cff */
[----:B--2---:R-:W-:-:S05]  /*00a0*/  SHF.R.U32.HI R47, RZ, 0x5, R58 ;  /* 0x00000005ff2f7819 */ /* 0x004fca000001163a */
[----:B------:R-:W2:Y:S02]  /*00b0*/  SHFL.IDX PT, R0, R47, RZ, 0x1f ;  /* 0x00001fff2f007589 */ /* 0x000ea400000e0000 */
[----:B--2---:R-:W-:Y:S01]  /*00c0*/  R2UR UR20, R0 ;  /* 0x00000000001472ca */ /* 0x004fe200000e0000 */
[----:B-1----:R-:W-:-:S14]  /*00d0*/  BRA.U UP0, `(.L_x_0) ;  /* 0x0000000100307547 */ /* 0x002fdc000b800000 */
[----:B------:R-:W1:Y:S02]  /*00e0*/  LDCU.64 UR4, c[0x0][0x888] ;  /* 0x00011100ff0477ac */ /* 0x000e640008000a00 */
[----:B-1----:R-:W-:-:S04]  /*00f0*/  UISETP.NE.U32.AND UP0, UPT, UR4, URZ, UPT ;  /* 0x000000ff0400728c */ /* 0x002fc8000bf05070 */
[----:B------:R-:W-:-:S09]  /*0100*/  UISETP.NE.AND.EX UP0, UPT, UR5, URZ, UPT, UP0 ;  /* 0x000000ff0500728c */ /* 0x000fd2000bf05300 */
[----:B------:R-:W-:Y:S05]  /*0110*/  BRA.U !UP0, `(.L_x_1) ;  /* 0x0000000108147547 */ /* 0x000fea000b800000 */
[----:B------:R-:W1:Y:S01]  /*0120*/  LDC.64 R26, c[0x0][0x888] ;  /* 0x00022200ff1a7b82 */ /* 0x000e620000000a00 */
[----:B------:R-:W1:Y:S02]  /*0130*/  LDCU.64 UR4, c[0x0][0x358] ;  /* 0x00006b00ff0477ac */ /* 0x000e640008000a00 */
[----:B-1----:R1:W5:Y:S01]  /*0140*/  LDG.E R26, desc[UR4][R26.64] ;  /* 0x000000041a1a7981 */ /* 0x002362000c1e1900 */
[----:B------:R-:W-:Y:S01]  /*0150*/  HFMA2 R46, -RZ, RZ, 0, 5.9604644775390625e-08 ;  /* 0x00000001ff2e7431 */ /* 0x000fe200000001ff */
[----:B------:R-:W-:Y:S05]  /*0160*/  BRA `(.L_x_0) ;  /* 0x00000000000c7947 */ /* 0x000fea0003800000 */
.L_x_1:
[----:B------:R-:W1:Y:S01]  /*0170*/  LDCU UR4, c[0x0][0x880] ;  /* 0x00011000ff0477ac */ /* 0x000e620008000800 */
[----:B------:R-:W-:Y:S01]  /*0180*/  HFMA2 R46, -RZ, RZ, 0, 5.9604644775390625e-08 ;  /* 0x00000001ff2e7431 */ /* 0x000fe200000001ff */
[----:B-1----:R-:W-:-:S07]  /*0190*/  MOV R26, UR4 ;  /* 0x00000004001a7c02 */ /* 0x002fce0008000f00 */
.L_x_0:
[----:B------:R-:W2:Y:S02]  /*01a0*/  LDCU.64 UR4, c[0x0][0x8b0] ;  /* 0x00011600ff0477ac */ /* 0x000ea40008000a00 */
[----:B--2---:R-:W-:-:S04]  /*01b0*/  UISETP.NE.U32.AND UP0, UPT, UR4, URZ, UPT ;  /* 0x000000ff0400728c */ /* 0x004fc8000bf05070 */
[----:B------:R-:W-:-:S09]  /*01c0*/  UISETP.NE.AND.EX UP0, UPT, UR5, URZ, UPT, UP0 ;  /* 0x000000ff0500728c */ /* 0x000fd2000bf05300 */
[----:B------:R-:W-:Y:S05]  /*01d0*/  BRA.U UP0, `(.L_x_2) ;  /* 0x0000000100287547 */ /* 0x000fea000b800000 */
[----:B------:R-:W2:Y:S02]  /*01e0*/  LDCU.64 UR4, c[0x0][0x8a8] ;  /* 0x00011500ff0477ac */ /* 0x000ea40008000a00 */
[----:B--2---:R-:W-:-:S04]  /*01f0*/  UISETP.NE.U32.AND UP0, UPT, UR4, URZ, UPT ;  /* 0x000000ff0400728c */ /* 0x004fc8000bf05070 */
[----:B------:R-:W-:-:S09]  /*0200*/  UISETP.NE.AND.EX UP0, UPT, UR5, URZ, UPT, UP0 ;  /* 0x000000ff0500728c */ /* 0x000fd2000bf05300 */
[----:B------:R-:W-:Y:S05]  /*0210*/  BRA.U !UP0, `(.L_x_3) ;  /* 0x0000000108107547 */ /* 0x000fea000b800000 */
[----:B------:R-:W2:Y:S01]  /*0220*/  LDC.64 R24, c[0x0][0x8a8] ;  /* 0x00022a00ff187b82 */ /* 0x000ea20000000a00 */
[----:B------:R-:W2:Y:S02]  /*0230*/  LDCU.64 UR4, c[0x0][0x358] ;  /* 0x00006b00ff0477ac */ /* 0x000ea40008000a00 */
[----:B--2---:R2:W5:Y:S01]  /*0240*/  LDG.E R24, desc[UR4][R24.64] ;  /* 0x0000000418187981 */ /* 0x004562000c1e1900 */
[----:B------:R-:W-:Y:S05]  /*0250*/  BRA `(.L_x_2) ;  /* 0x0000000000087947 */ /* 0x000fea0003800000 */
.L_x_3:
[----:B------:R-:W2:Y:S02]  /*0260*/  LDCU UR4, c[0x0][0x8a0] ;  /* 0x00011400ff0477ac */ /* 0x000ea40008000800 */
[----:B--2---:R-:W-:Y:S02]  /*0270*/  MOV R24, UR4 ;  /* 0x0000000400187c02 */ /* 0x004fe40008000f00 */
.L_x_2:
[----:B------:R-:W-:Y:S01]  /*0280*/  IMAD.U32 R0, RZ, RZ, UR20 ;  /* 0x00000014ff007e24 */ /* 0x000fe2000f8e00ff */
[----:B------:R-:W-:Y:S04]  /*0290*/  BSSY.RECONVERGENT B0, `(.L_x_4) ;  /* 0x000000c000007945 */ /* 0x000fe80003800200 */
[C---:B------:R-:W-:Y:S02]  /*02a0*/  ISETP.NE.OR P2, PT, R0.reuse, 0x1, !P1 ;  /* 0x000000010000780c */ /* 0x040fe40004f45670 */
[----:B------:R-:W-:-:S11]  /*02b0*/  ISETP.NE.OR P0, PT, R0, 0x3, !P1 ;  /* 0x000000030000780c */ /* 0x000fd60004f05670 */
[----:B------:R-:W-:Y:S05]  /*02c0*/  @P2 BRA `(.L_x_5) ;  /* 0x0000000000202947 */ /* 0x000fea0003800000 */
[----:B------:R-:W3:Y:S02]  /*02d0*/  LDCU.64 UR4, c[0x0][0x348] ;  /* 0x00006900ff0477ac */ /* 0x000ee40008000a00 */
[----:B---3--:R-:W-:Y:S02]  /*02e0*/  UIADD3 UR6, UP1, UPT, UR4, 0x80, URZ ;  /* 0x0000008004067890 */ /* 0x008fe4000ff3e0ff */
[----:B------:R-:W-:Y:S02]  /*02f0*/  UIADD3 UR4, UP0, UPT, UR4, 0x180, URZ ;  /* 0x0000018004047890 */ /* 0x000fe4000ff1e0ff */
[----:B------:R-:W-:Y:S02]  /*0300*/  UIADD3.X UR7, UPT, UPT, URZ, UR5, URZ, UP1, !UPT ;  /* 0x00000005ff077290 */ /* 0x000fe40008ffe4ff */
[----:B------:R-:W-:-:S07]  /*0310*/  UIADD3.X UR5, UPT, UPT, URZ, UR5, URZ, UP0, !UPT ;  /* 0x00000005ff057290 */ /* 0x000fce00087fe4ff */
[----:B------:R3:W-:Y:S02]  /*0320*/  UTMACCTL.PF [UR6] ;  /* 0x00000000060079b9 */ /* 0x0007e40008040000 */
[----:B------:R3:W-:Y:S02]  /*0330*/  UTMACCTL.PF [UR4] ;  /* 0x00000000040079b9 */ /* 0x0007e40008040000 */
[----:B---3--:R-:W-:Y:S01]  /*0340*/  NOP ;  /* 0x0000000000007918 */ /* 0x008fe20000000000 */
.L_x_5:
[----:B------:R-:W-:Y:S05]  /*0350*/  BSYNC.RECONVERGENT B0 ;  /* 0x0000000000007941 */ /* 0x000fea0003800200 */
.L_x_4:
[----:B------:R-:W-:Y:S04]  /*0360*/  BSSY.RECONVERGENT B0, `(.L_x_6) ;  /* 0x000000a000007945 */ /* 0x000fe80003800200 */
        /* <DEDUP_REMOVED lines=9> */
.L_x_7:
[----:B------:R-:W-:Y:S05]  /*0400*/  BSYNC.RECONVERGENT B0 ;  /* 0x0000000000007941 */ /* 0x000fea0003800200 */
.L_x_6:
[----:B------:R-:W3:Y:S01]  /*0410*/  LDCU.64 UR4, c[0x0][0x888] ;  /* 0x00011100ff0477ac */ /* 0x000ee20008000a00 */
[----:B------:R-:W-:Y:S02]  /*0420*/  UISETP.EQ.U32.AND UP2, UPT, UR8, URZ, UPT ;  /* 0x000000ff0800728c */ /* 0x000fe4000bf42070 */
[----:B------:R-:W-:Y:S02]  /*0430*/  UPLOP3.LUT UP4, UPT, UPT, UPT, UPT, 0x80, 0x8 ;  /* 0x000000000008789c */ /* 0x000fe40003f8f070 */
[----:B---3--:R-:W-:-:S04]  /*0440*/  UISETP.NE.U32.AND UP0, UPT, UR4, URZ, UPT ;  /* 0x000000ff0400728c */ /* 0x008fc8000bf05070 */
[----:B------:R-:W-:-:S04]  /*0450*/  UISETP.NE.AND.EX UP1, UPT, UR5, URZ, UPT, UP0 ;  /* 0x000000ff0500728c */ /* 0x000fc8000bf25300 */
[----:B------:R-:W-:-:S04]  /*0460*/  UISETP.EQ.OR.EX UP3, UPT, UR9, URZ, !UP1, UP2 ;  /* 0x000000ff0900728c */ /* 0x000fc8000cf62720 */
[----:B------:R-:W-:-:S06]  /*0470*/  UP2UR UR4, UPR, URZ, 0x8 ;  /* 0x00000008ff047883 */ /* 0x000fcc0008000000 */
[----:B------:R-:W-:Y:S01]  /*0480*/  MOV R52, UR4 ;  /* 0x0000000400347c02 */ /* 0x000fe20008000f00 */
[----:B------:R-:W-:Y:S06]  /*0490*/  BRA.U !UP3, `(.L_x_8) ;  /* 0x000000010b207547 */ /* 0x000fec000b800000 */
[----:B------:R-:W-:Y:S01]  /*04a0*/  UISETP.NE.U32.AND UP2, UPT, UR8, URZ, UPT ;  /* 0x000000ff0800728c */ /* 0x000fe2000bf45070 */
[----:B-----5:R-:W-:Y:S01]  /*04b0*/  FSETP.NEU.AND P0, PT, R26, RZ, PT ;  /* 0x000000ff1a00720b */ /* 0x020fe20003f0d000 */
[----:B------:R-:W-:Y:S02]  /*04c0*/  USEL UR4, URZ, 0xffffffff, UP1 ;  /* 0xffffffffff047887 */ /* 0x000fe40008800000 */
[----:B------:R-:W-:-:S10]  /*04d0*/  UISETP.NE.AND.EX UP2, UPT, UR9, URZ, UPT, UP2 ;  /* 0x000000ff0900728c */ /* 0x000fd4000bf45320 */
[----:B------:R-:W-:Y:S01]  /*04e0*/  VOTEU.ANY UP0, P0 ;  /* 0x0000000000ff7886 */ /* 0x000fe20000000100 */
[----:B------:R-:W-:-:S04]  /*04f0*/  @!UP2 USEL UR4, URZ, 0xffffffff, UP0 ;  /* 0xffffffffff04a887 */ /* 0x000fc80008000000 */
[----:B------:R-:W-:-:S04]  /*0500*/  ULOP3.LUT UR4, UR4, 0x1, URZ, 0xc0, !UPT ;  /* 0x0000000104047892 */ /* 0x000fc8000f8ec0ff */
[----:B------:R-:W-:-:S11]  /*0510*/  UISETP.NE.U32.AND UP4, UPT, UR4, 0x1, UPT ;  /* 0x000000010400788c */ /* 0x000fd6000bf85070 */
.L_x_8:
[----:B------:R-:W3:Y:S01]  /*0520*/  SHFL.IDX PT, R0, R47, RZ, 0x1f ;  /* 0x00001fff2f007589 */ /* 0x000ee200000e0000 */
[----:B------:R-:W-:-:S04]  /*0530*/  UISETP.NE.AND UP0, UPT, UR20, 0x2, UPT ;  /* 0x000000021400788c */ /* 0x000fc8000bf05270 */
[----:B------:R-:W-:Y:S02]  /*0540*/  UISETP.EQ.AND UP2, UPT, UR46, URZ, !UP0 ;  /* 0x000000ff2e00728c */ /* 0x000fe4000c742270 */
[----:B------:R-:W-:-:S04]  /*0550*/  USEL UR43, URZ, 0x1, UP0 ;  /* 0x00000001ff2b7887 */ /* 0x000fc80008000000 */
[----:B------:R-:W-:Y:S02]  /*0560*/  PLOP3.LUT P3, PT, P1, PT, UP2, 0x80, 0x8 ;  /* 0x000000000008781c */ /* 0x000fe40000f6f028 */
[----:B---3--:R-:W-:-:S13]  /*0570*/  ISETP.NE.AND P0, PT, R0, RZ, PT ;  /* 0x000000ff0000720c */ /* 0x008fda0003f05270 */
[----:B------:R-:W-:Y:S05]  /*0580*/  @P0 BRA `(.L_x_9) ;  /* 0x0000000000cc0947 */ /* 0x000fea0003800000 */
[----:B------:R-:W-:Y:S01]  /*0590*/  ELECT P0, URZ, PT ;  /* 0x0000000000ff782f */ /* 0x000fe20003800000 */
[----:B------:R-:W-:-:S12]  /*05a0*/  BSSY.RECONVERGENT B0, `(.L_x_9) ;  /* 0x0000031000007945 */ /* 0x000fd80003800200 */
[----:B------:R-:W-:Y:S05]  /*05b0*/  @!P0 BRA `(.L_x_10) ;  /* 0x0000000000bc8947 */ /* 0x000fea0003800000 */
[----:B------:R-:W3:Y:S01]  /*05c0*/  S2UR UR5, SR_CgaCtaId ;  /* 0x00000000000579c3 */ /* 0x000ee20000008800 */
[----:B------:R-:W-:Y:S01]  /*05d0*/  UMOV UR4, 0x400 ;  /* 0x0000040000047882 */ /* 0x000fe20000000000 */
[----:B------:R-:W-:Y:S01]  /*05e0*/  UMOV UR8, 0x1 ;  /* 0x0000000100087882 */ /* 0x000fe20000000000 */
[----:B------:R-:W-:Y:S01]  /*05f0*/  UMOV UR6, 0x2 ;  /* 0x0000000200067882 */ /* 0x000fe20000000000 */
[----:B------:R-:W-:-:S04]  /*0600*/  UIADD3 UR8, UPT, UPT, -UR8, 0x100000, URZ ;  /* 0x0010000008087890 */ /* 0x000fc8000fffe1ff */
[----:B------:R-:W-:Y:S02]  /*0610*/  USHF.L.U32 UR9, UR8, 0xb, URZ ;  /* 0x0000000b08097899 */ /* 0x000fe400080006ff */
[----:B------:R-:W-:Y:S02]  /*0620*/  USHF.L.U32 UR8, UR8, 0x1, URZ ;  /* 0x0000000108087899 */ /* 0x000fe400080006ff */
[----:B------:R-:W-:-:S04]  /*0630*/  UIADD3 UR6, UPT, UPT, -UR6, 0x100000, URZ ;  /* 0x0010000006067890 */ /* 0x000fc8000fffe1ff */
[----:B------:R-:W-:Y:S02]  /*0640*/  USHF.L.U32 UR7, UR6, 0xb, URZ ;  /* 0x0000000b06077899 */ /* 0x000fe400080006ff */
[----:B------:R-:W-:Y:S02]  /*0650*/  USHF.L.U32 UR6, UR6, 0x1, URZ ;  /* 0x0000000106067899 */ /* 0x000fe400080006ff */
[----:B---3--:R-:W-:Y:S01]  /*0660*/  ULEA UR4, UR5, UR4, 0x18 ;  /* 0x0000000405047291 */ /* 0x008fe2000f8ec0ff */
[----:B------:R-:W3:Y:S11]  /*0670*/  FENCE.VIEW.ASYNC.S ;  /* 0x00000000000073c6 */ /* 0x000ef60000000000 */
[----:B---3--:R3:W4:Y:S01]  /*0680*/  SYNCS.EXCH.64 URZ, [UR4], UR8 ;  /* 0x0000000804ff75b2 */ /* 0x0087220008000100 */
[----:B------:R3:W1:Y:S01]  /*0690*/  SYNCS.EXCH.64 URZ, [UR4+0x88], UR6 ;  /* 0x0000880604ff75b2 */ /* 0x0006620008000100 */
        /* <DEDUP_REMOVED lines=31> */
[----:B------:R3:W1:Y:S02]  /*0890*/  SYNCS.EXCH.64 URZ, [UR4+0x108], UR6 ;  /* 0x0001080604ff75b2 */ /* 0x0006640008000100 */
[----:B---34-:R-:W-:Y:S01]  /*08a0*/  NOP ;  /* 0x0000000000007918 */ /* 0x018fe20000000000 */
.L_x_10:
[----:B------:R-:W-:Y:S05]  /*08b0*/  BSYNC.RECONVERGENT B0 ;  /* 0x0000000000007941 */ /* 0x000fea0003800200 */
.L_x_9:
[----:B------:R-:W3:Y:S01]  /*08c0*/  SHFL.IDX PT, R0, R47, RZ, 0x1f ;  /* 0x00001fff2f007589 */ /* 0x000ee200000e0000 */
[----:B------:R-:W-:Y:S01]  /*08d0*/  NOP ;  /* 0x0000000000007918 */ /* 0x000fe20000000000 */
[----:B---3--:R-:W-:-:S13]  /*08e0*/  ISETP.NE.AND P0, PT, R0, 0x1, PT ;  /* 0x000000010000780c */ /* 0x008fda0003f05270 */
[----:B------:R-:W-:Y:S05]  /*08f0*/  @P0 BRA `(.L_x_11) ;  /* 0x0000000000500947 */ /* 0x000fea0003800000 */
        /* <DEDUP_REMOVED lines=9> */
[----:B------:R-:W-:Y:S01]  /*0990*/  USHF.L.U32 UR6, UR6, 0x1, URZ ;  /* 0x0000000106067899 */ /* 0x000fe200080006ff */
[----:B------:R-:W-:Y:S01]  /*09a0*/  ELECT P0, URZ, PT ;  /* 0x0000000000ff782f */ /* 0x000fe20003800000 */
[----:B---3--:R-:W-:Y:S01]  /*09b0*/  ULEA UR4, UR5, UR4, 0x18 ;  /* 0x0000000405047291 */ /* 0x008fe2000f8ec0ff */
[----:B------:R-:W3:Y:S11]  /*09c0*/  FENCE.VIEW.ASYNC.S ;  /* 0x00000000000073c6 */ /* 0x000ef60000000000 */
[----:B---3--:R3:W4:Y:S01]  /*09d0*/  SYNCS.EXCH.64 URZ, [UR4+0x110], UR8 ;  /* 0x0001100804ff75b2 */ /* 0x0087220008000100 */
[----:B------:R3:W1:Y:S01]  /*09e0*/  SYNCS.EXCH.64 URZ, [UR4+0x128], UR6 ;  /* 0x0001280604ff75b2 */ /* 0x0006620008000100 */
[----:B------:R3:W1:Y:S01]  /*09f0*/  SYNCS.EXCH.64 URZ, [UR4+0x118], UR8 ;  /* 0x0001180804ff75b2 */ /* 0x0006620008000100 */
[----:B------:R3:W1:Y:S01]  /*0a00*/  SYNCS.EXCH.64 URZ, [UR4+0x130], UR6 ;  /* 0x0001300604ff75b2 */ /* 0x0006620008000100 */
[----:B------:R3:W1:Y:S01]  /*0a10*/  SYNCS.EXCH.64 URZ, [UR4+0x120], UR8 ;  /* 0x0001200804ff75b2 */ /* 0x0006620008000100 */
[----:B------:R3:W1:Y:S01]  /*0a20*/  SYNCS.EXCH.64 URZ, [UR4+0x138], UR6 ;  /* 0x0001380604ff75b2 */ /* 0x0006620008000100 */
[----:B------:R-:W-:Y:S01]  /*0a30*/  NOP ;  /* 0x0000000000007918 */ /* 0x000fe20000000000 */
.L_x_11:
[----:B------:R-:W2:Y:S01]  /*0a40*/  SHFL.IDX PT, R0, R47, RZ, 0x1f ;  /* 0x00001fff2f007589 */ /* 0x000ea200000e0000 */
[----:B------:R-:W-:Y:S01]  /*0a50*/  NOP ;  /* 0x0000000000007918 */ /* 0x000fe20000000000 */
[----:B--2---:R-:W-:-:S13]  /*0a60*/  ISETP.NE.AND P0, PT, R0, 0x3, PT ;  /* 0x000000030000780c */ /* 0x004fda0003f05270 */
[----:B------:R-:W-:Y:S05]  /*0a70*/  @P0 BRA `(.L_x_12) ;  /* 0x0000000000300947 */ /* 0x000fea0003800000 */
[----:B------:R-:W2:Y:S01]  /*0a80*/  S2UR UR5, SR_CgaCtaId ;  /* 0x00000000000579c3 */ /* 0x000ea20000008800 */
[----:B---3--:R-:W-:Y:S01]  /*0a90*/  UMOV UR6, 0x400 ;  /* 0x0000040000067882 */ /* 0x008fe20000000000 */
[----:B------:R-:W-:Y:S01]  /*0aa0*/  UMOV UR4, 0x20 ;  /* 0x0000002000047882 */ /* 0x000fe20000000000 */
[----:B------:R-:W-:Y:S01]  /*0ab0*/  ELECT P0, URZ, PT ;  /* 0x0000000000ff782f */ /* 0x000fe20003800000 */
[----:B--2---:R-:W-:Y:S02]  /*0ac0*/  ULEA UR6, UR5, UR6, 0x18 ;  /* 0x0000000605067291 */ /* 0x004fe4000f8ec0ff */
[----:B------:R-:W-:-:S04]  /*0ad0*/  UIADD3 UR4, UPT, UPT, -UR4, 0x100000, URZ ;  /* 0x0010000004047890 */ /* 0x000fc8000fffe1ff */
[----:B------:R-:W-:Y:S02]  /*0ae0*/  USHF.L.U32 UR5, UR4, 0xb, URZ ;  /* 0x0000000b04057899 */ /* 0x000fe400080006ff */
[----:B------:R-:W-:Y:S01]  /*0af0*/  USHF.L.U32 UR4, UR4, 0x1, URZ ;  /* 0x0000000104047899 */ /* 0x000fe200080006ff */
[----:B------:R-:W2:Y:S11]  /*0b00*/  FENCE.VIEW.ASYNC.S ;  /* 0x00000000000073c6 */ /* 0x000eb60000000000 */
[----:B--2---:R2:W3:Y:S01]  /*0b10*/  SYNCS.EXCH.64 URZ, [UR6+0x140], UR4 ;  /* 0x0001400406ff75b2 */ /* 0x0044e20008000100 */
[----:B------:R2:W1:Y:S01]  /*0b20*/  SYNCS.EXCH.64 URZ, [UR6+0x148], UR4 ;  /* 0x0001480406ff75b2 */ /* 0x0004620008000100 */
[----:B------:R-:W-:Y:S01]  /*0b30*/  NOP ;  /* 0x0000000000007918 */ /* 0x000fe20000000000 */
.L_x_12:
[----:B------:R-:W4:Y:S01]  /*0b40*/  SHFL.IDX PT, R0, R47, RZ, 0x1f ;  /* 0x00001fff2f007589 */ /* 0x000f2200000e0000 */
[----:B------:R-:W-:Y:S01]  /*0b50*/  NOP ;  /* 0x0000000000007918 */ /* 0x000fe20000000000 */
[----:B----4-:R-:W-:-:S13]  /*0b60*/  ISETP.NE.AND P0, PT, R0, 0x4, PT ;  /* 0x000000040000780c */ /* 0x010fda0003f05270 */
[----:B------:R-:W-:Y:S05]  /*0b70*/  @P0 BRA `(.L_x_13) ;  /* 0x00000000004c0947 */ /* 0x000fea0003800000 */
[----:B--2---:R-:W2:Y:S01]  /*0b80*/  S2UR UR5, SR_CgaCtaId ;  /* 0x00000000000579c3 */ /* 0x004ea20000008800 */
[----:B---3--:R-:W-:Y:S01]  /*0b90*/  UMOV UR4, 0x3a0 ;  /* 0x000003a000047882 */ /* 0x008fe20000000000 */
[----:B------:R-:W-:Y:S01]  /*0ba0*/  UMOV UR6, 0x400 ;  /* 0x0000040000067882 */ /* 0x000fe20000000000 */
[----:B------:R-:W-:Y:S01]  /*0bb0*/  USEL UR4, UR4, 0x320, UP4 ;  /* 0x0000032004047887 */ /* 0x000fe2000a000000 */
[----:B------:R-:W-:Y:S01]  /*0bc0*/  UMOV UR8, 0x1 ;  /* 0x0000000100087882 */ /* 0x000fe20000000000 */
[----:B------:R-:W-:Y:S01]  /*0bd0*/  ELECT P0, URZ, PT ;  /* 0x0000000000ff782f */ /* 0x000fe20003800000 */
[----:B------:R-:W-:-:S04]  /*0be0*/  UIADD3 UR8, UPT, UPT, -UR8, 0x100000, URZ ;  /* 0x0010000008087890 */ /* 0x000fc8000fffe1ff */
[----:B------:R-:W-:Y:S02]  /*0bf0*/  USHF.L.U32 UR9, UR8, 0xb, URZ ;  /* 0x0000000b08097899 */ /* 0x000fe400080006ff */
[----:B------:R-:W-:Y:S02]  /*0c00*/  USHF.L.U32 UR8, UR8, 0x1, URZ ;  /* 0x0000000108087899 */ /* 0x000fe400080006ff */
[----:B--2---:R-:W-:Y:S02]  /*0c10*/  ULEA UR6, UR5, UR6, 0x18 ;  /* 0x0000000605067291 */ /* 0x004fe4000f8ec0ff */
[----:B------:R-:W-:-:S04]  /*0c20*/  UIADD3 UR4, UPT, UPT, -UR4, 0x100000, URZ ;  /* 0x0010000004047890 */ /* 0x000fc8000fffe1ff */
[----:B------:R-:W-:Y:S02]  /*0c30*/  USHF.L.U32 UR5, UR4, 0xb, URZ ;  /* 0x0000000b04057899 */ /* 0x000fe400080006ff */
[----:B------:R-:W-:Y:S01]  /*0c40*/  USHF.L.U32 UR4, UR4, 0x1, URZ ;  /* 0x0000000104047899 */ /* 0x000fe200080006ff */
[----:B------:R-:W2:Y:S03]  /*0c50*/  FENCE.VIEW.ASYNC.S ;  /* 0x00000000000073c6 */ /* 0x000ea60000000000 */
[----:B--2---:R4:W2:Y:S08]  /*0c60*/  SYNCS.EXCH.64 URZ, [UR6+0x150], UR8 ;  /* 0x0001500806ff75b2 */ /* 0x0048b00008000100 */
[----:B------:R4:W3:Y:S01]  /*0c70*/  SYNCS.EXCH.64 URZ, [UR6+0x160], UR4 ;  /* 0x0001600406ff75b2 */ /* 0x0008e20008000100 */
[----:B------:R4:W1:Y:S01]  /*0c80*/  SYNCS.EXCH.64 URZ, [UR6+0x158], UR8 ;  /* 0x0001580806ff75b2 */ /* 0x0008620008000100 */
[----:B------:R4:W1:Y:S02]  /*0c90*/  SYNCS.EXCH.64 URZ, [UR6+0x168], UR4 ;  /* 0x0001680406ff75b2 */ /* 0x0008640008000100 */
[----:B----4-:R-:W-:Y:S01]  /*0ca0*/  NOP ;  /* 0x0000000000007918 */ /* 0x010fe20000000000 */
.L_x_13:
[----:B------:R-:W4:Y:S01]  /*0cb0*/  SHFL.IDX PT, R0, R47, RZ, 0x1f ;  /* 0x00001fff2f007589 */ /* 0x000f2200000e0000 */
[----:B------:R-:W-:Y:S01]  /*0cc0*/  NOP ;  /* 0x0000000000007918 */ /* 0x000fe20000000000 */
[----:B----4-:R-:W-:-:S13]  /*0cd0*/  ISETP.NE.AND P0, PT, R0, 0x5, PT ;  /* 0x000000050000780c */ /* 0x010fda0003f05270 */
[----:B------:R-:W-:Y:S05]  /*0ce0*/  @P0 BRA `(.L_x_14) ;  /* 0x0000000000580947 */ /* 0x000fea0003800000 */
[----:B--2---:R-:W2:Y:S01]  /*0cf0*/  S2UR UR5, SR_CgaCtaId ;  /* 0x00000000000579c3 */ /* 0x004ea20000008800 */
[----:B---3--:R-:W-:Y:S01]  /*0d00*/  UMOV UR4, 0x400 ;  /* 0x0000040000047882 */ /* 0x008fe20000000000 */
        /* <DEDUP_REMOVED lines=9> */
[----:B--2---:R-:W-:Y:S01]  /*0da0*/  ULEA UR4, UR5, UR4, 0x18 ;  /* 0x0000000405047291 */ /* 0x004fe2000f8ec0ff */
[----:B------:R-:W2:Y:S11]  /*0db0*/  FENCE.VIEW.ASYNC.S ;  /* 0x00000000000073c6 */ /* 0x000eb60000000000 */
[----:B--2---:R4:W2:Y:S01]  /*0dc0*/  SYNCS.EXCH.64 URZ, [UR4+0x170], UR6 ;  /* 0x0001700604ff75b2 */ /* 0x0048a20008000100 */
[----:B------:R4:W3:Y:S01]  /*0dd0*/  SYNCS.EXCH.64 URZ, [UR4+0x190], UR8 ;  /* 0x0001900804ff75b2 */ /* 0x0008e20008000100 */
[----:B------:R4:W1:Y:S01]  /*0de0*/  SYNCS.EXCH.64 URZ, [UR4+0x178], UR6 ;  /* 0x0001780604ff75b2 */ /* 0x0008620008000100 */
[----:B------:R4:W1:Y:S01]  /*0df0*/  SYNCS.EXCH.64 URZ, [UR4+0x198], UR8 ;  /* 0x0001980804ff75b2 */ /* 0x0008620008000100 */
[----:B------:R4:W1:Y:S01]  /*0e00*/  SYNCS.EXCH.64 URZ, [UR4+0x180], UR6 ;  /* 0x0001800604ff75b2 */ /* 0x0008620008000100 */
[----:B------:R4:W1:Y:S01]  /*0e10*/  SYNCS.EXCH.64 URZ, [UR4+0x1a0], UR8 ;  /* 0x0001a00804ff75b2 */ /* 0x0008620008000100 */
[----:B------:R4:W1:Y:S01]  /*0e20*/  SYNCS.EXCH.64 URZ, [UR4+0x188], UR6 ;  /* 0x0001880604ff75b2 */ /* 0x0008620008000100 */
[----:B------:R4:W1:Y:S02]  /*0e30*/  SYNCS.EXCH.64 URZ, [UR4+0x1a8], UR8 ;  /* 0x0001a80804ff75b2 */ /* 0x0008640008000100 */
[----:B----4-:R-:W-:Y:S01]  /*0e40*/  NOP ;  /* 0x0000000000007918 */ /* 0x010fe20000000000 */
.L_x_14:
[----:B------:R-:W4:Y:S01]  /*0e50*/  SHFL.IDX PT, R0, R47, RZ, 0x1f ;  /* 0x00001fff2f007589 */ /* 0x000f2200000e0000 */
[----:B------:R-:W-:Y:S01]  /*0e60*/  ISETP.NE.OR P1, PT, RZ, UR20, !P1 ;  /* 0x00000014ff007c0c */ /* 0x000fe2000cf25670 */
[----:B------:R-:W-:Y:S01]  /*0e70*/  NOP ;  /* 0x0000000000007918 */ /* 0x000fe20000000000 */
[----:B----4-:R-:W-:-:S13]  /*0e80*/  ISETP.NE.AND P0, PT, R0, 0x3, PT ;  /* 0x000000030000780c */ /* 0x010fda0003f05270 */
[----:B------:R-:W-:Y:S05]  /*0e90*/  @P0 BRA `(.L_x_15) ;  /* 0x0000000000380947 */ /* 0x000fea0003800000 */
[----:B--2---:R-:W2:Y:S01]  /*0ea0*/  S2UR UR5, SR_CgaCtaId ;  /* 0x00000000000579c3 */ /* 0x004ea20000008800 */
[----:B---3--:R-:W-:Y:S01]  /*0eb0*/  UMOV UR4, 0x400 ;  /* 0x0000040000047882 */ /* 0x008fe20000000000 */
[----:B------:R-:W-:Y:S01]  /*0ec0*/  UMOV UR6, 0x20 ;  /* 0x0000002000067882 */ /* 0x000fe20000000000 */
[----:B------:R-:W-:Y:S01]  /*0ed0*/  ELECT P0, URZ, PT ;  /* 0x0000000000ff782f */ /* 0x000fe20003800000 */
[----:B------:R-:W-:-:S04]  /*0ee0*/  UIADD3 UR6, UPT, UPT, -UR6, 0x100000, URZ ;  /* 0x0010000006067890 */ /* 0x000fc8000fffe1ff */
[----:B------:R-:W-:Y:S02]  /*0ef0*/  USHF.L.U32 UR7, UR6, 0xb, URZ ;  /* 0x0000000b06077899 */ /* 0x000fe400080006ff */
[----:B------:R-:W-:Y:S02]  /*0f00*/  USHF.L.U32 UR6, UR6, 0x1, URZ ;  /* 0x0000000106067899 */ /* 0x000fe400080006ff */
[----:B--2---:R-:W-:Y:S01]  /*0f10*/  ULEA UR4, UR5, UR4, 0x18 ;  /* 0x0000000405047291 */ /* 0x004fe2000f8ec0ff */
[----:B------:R-:W2:Y:S11]  /*0f20*/  FENCE.VIEW.ASYNC.S ;  /* 0x00000000000073c6 */ /* 0x000eb60000000000 */
[----:B--2---:R4:W2:Y:S01]  /*0f30*/  SYNCS.EXCH.64 URZ, [UR4+0x1b0], UR6 ;  /* 0x0001b00604ff75b2 */ /* 0x0048a20008000100 */
[----:B------:R4:W3:Y:S01]  /*0f40*/  SYNCS.EXCH.64 URZ, [UR4+0x1c0], UR6 ;  /* 0x0001c00604ff75b2 */ /* 0x0008e20008000100 */
[----:B------:R4:W1:Y:S01]  /*0f50*/  SYNCS.EXCH.64 URZ, [UR4+0x1b8], UR6 ;  /* 0x0001b80604ff75b2 */ /* 0x0008620008000100 */
[----:B------:R4:W1:Y:S02]  /*0f60*/  SYNCS.EXCH.64 URZ, [UR4+0x1c8], UR6 ;  /* 0x0001c80604ff75b2 */ /* 0x0008640008000100 */
[----:B----4-:R-:W-:Y:S01]  /*0f70*/  NOP ;  /* 0x0000000000007918 */ /* 0x010fe20000000000 */
.L_x_15:
[----:B---3--:R-:W3:Y:S01]  /*0f80*/  S2UR UR7, SR_CgaCtaId ;  /* 0x00000000000779c3 */ /* 0x008ee20000008800 */
[----:B------:R-:W-:Y:S01]  /*0f90*/  VOTEU.ALL UP0, P1 ;  /* 0x0000000000ff7886 */ /* 0x000fe20000800000 */
[----:B--2---:R-:W-:Y:S01]  /*0fa0*/  UMOV UR4, 0x20 ;  /* 0x0000002000047882 */ /* 0x004fe20000000000 */
[----:B------:R-:W-:Y:S01]  /*0fb0*/  NOP ;  /* 0x0000000000007918 */ /* 0x000fe20000000000 */
[----:B------:R-:W-:Y:S01]  /*0fc0*/  LOP3.LUT R3, R58, 0x1f, RZ, 0xc0, !PT ;  /* 0x0000001f3a037812 */ /* 0x000fe200078ec0ff */
[----:B------:R-:W-:Y:S01]  /*0fd0*/  UISETP.NE.AND UP5, UPT, UR20, URZ, UPT ;  /* 0x000000ff1400728c */ /* 0x000fe2000bfa5270 */
[----:B------:R-:W-:Y:S01]  /*0fe0*/  @!UP0 UMOV UR6, 0x400 ;  /* 0x0000040000068882 */ /* 0x000fe20000000000 */
[----:B------:R-:W-:-:S04]  /*0ff0*/  @!UP0 UIADD3 UR4, UPT, UPT, -UR4, 0x100000, URZ ;  /* 0x0010000004048890 */ /* 0x000fc8000fffe1ff */
[----:B------:R-:W-:Y:S02]  /*1000*/  @!UP0 USHF.L.U32 UR5, UR4, 0xb, URZ ;  /* 0x0000000b04058899 */ /* 0x000fe400080006ff */
[----:B------:R-:W-:Y:S02]  /*1010*/  @!UP0 USHF.L.U32 UR4, UR4, 0x1, URZ ;  /* 0x0000000104048899 */ /* 0x000fe400080006ff */
[----:B---3--:R-:W-:Y:S01]  /*1020*/  @!UP0 ULEA UR6, UR7, UR6, 0x18 ;  /* 0x0000000607068291 */ /* 0x008fe2000f8ec0ff */
[----:B------:R-:W2:Y:S01]  /*1030*/  LDCU UR7, c[0x0][0x36c] ;  /* 0x00006d80ff0777ac */ /* 0x000ea20008000800 */
[----:B------:R-:W-:Y:S01]  /*1040*/  VOTEU.ALL UP0, P1 ;  /* 0x0000000000ff7886 */ /* 0x000fe20000800000 */
[----:B------:R-:W3:Y:S09]  /*1050*/  FENCE.VIEW.ASYNC.S ;  /* 0x00000000000073c6 */ /* 0x000ef20000000000 */
[----:B---3--:R3:W4:Y:S01]  /*1060*/  @!UP0 SYNCS.EXCH.64 URZ, [UR6+0x1d0], UR4 ;  /* 0x0001d00406ff85b2 */ /* 0x0087220008000100 */
[----:B--2---:R-:W-:-:S09]  /*1070*/  UISETP.EQ.U32.AND UP6, UPT, UR7, 0x1, UPT ;  /* 0x000000010700788c */ /* 0x004fd2000bfc2070 */
[----:B---3--:R-:W-:Y:S05]  /*1080*/  BRA.U !UP6, `(.L_x_16) ;  /* 0x000000010e087547 */ /* 0x008fea000b800000 */
[----:B-1--4-:R-:W-:Y:S01]  /*1090*/  UCGABAR_ARV ;  /* 0x00000000000079c7 */ /* 0x012fe20008000000 */
[----:B------:R-:W-:Y:S05]  /*10a0*/  BRA `(.L_x_17) ;  /* 0x0000000000047947 */ /* 0x000fea0003800000 */
.L_x_16:
[----:B-1--4-:R-:W-:Y:S01]  /*10b0*/  NOP ;  /* 0x0000000000007918 */ /* 0x012fe20000000000 */
.L_x_17:
[----:B------:R-:W1:Y:S01]  /*10c0*/  S2UR UR22, SR_CTAID.X ;  /* 0x00000000001679c3 */ /* 0x000e620000002500 */
[----:B------:R-:W-:-:S05]  /*10d0*/  CS2R.32 R51, SR_CgaSize ;  /* 0x0000000000337805 */ /* 0x000fca0000008a00 */
[----:B------:R-:W-:-:S05]  /*10e0*/  IMAD R51, R51, -0xa0, RZ ;  /* 0xffffff6033337824 */ /* 0x000fca00078e02ff */
[----:B------:R-:W-:-:S14]  /*10f0*/  R2UR UR5, R51 ;  /* 0x00000000330572ca */ /* 0x000fdc00000e0000 */
[----:B------:R-:W2:Y:S01]  /*1100*/  LDCU UR5, c[0x0][UR5+0x2b0] ;  /* 0x00005600050577ac */ /* 0x000ea20008000800 */
[----:B------:R-:W-:-:S05]  /*1110*/  CS2R.32 R51, SR_CgaSize ;  /* 0x0000000000337805 */ /* 0x000fca0000008a00 */
[----:B------:R-:W-:-:S05]  /*1120*/  IMAD R51, R51, -0xa0, RZ ;  /* 0xffffff6033337824 */ /* 0x000fca00078e02ff */
[----:B------:R-:W-:-:S14]  /*1130*/  R2UR UR4, R51 ;  /* 0x00000000330472ca */ /* 0x000fdc00000e0000 */
[----:B------:R-:W3:Y:S01]  /*1140*/  LDCU UR4, c[0x0][UR4+0x2b4] ;  /* 0x00005680040477ac */ /* 0x000ee20008000800 */
[----:B------:R-:W4:Y:S01]  /*1150*/  S2UR UR33, SR_CTAID.Y ;  /* 0x00000000002179c3 */ /* 0x000f220000002600 */
[----:B------:R-:W-:-:S05]  /*1160*/  CS2R.32 R51, SR_CgaSize ;  /* 0x0000000000337805 */ /* 0x000fca0000008a00 */
[----:B------:R-:W-:-:S05]  /*1170*/  IMAD R51, R51, -0xa0, RZ ;  /* 0xffffff6033337824 */ /* 0x000fca00078e02ff */
[----:B------:R-:W-:-:S14]  /*1180*/  R2UR UR7, R51 ;  /* 0x00000000330772ca */ /* 0x000fdc00000e0000 */
[----:B------:R-:W3:Y:S01]  /*1190*/  LDCU UR7, c[0x0][UR7+0x2a0] ;  /* 0x00005400070777ac */ /* 0x000ee20008000800 */
[----:B------:R-:W-:-:S05]  /*11a0*/  CS2R.32 R51, SR_CgaSize ;  /* 0x0000000000337805 */ /* 0x000fca0000008a00 */
[----:B------:R-:W-:-:S05]  /*11b0*/  IMAD R51, R51, -0xa0, RZ ;  /* 0xffffff6033337824 */ /* 0x000fca00078e02ff */
[----:B------:R-:W-:-:S14]  /*11c0*/  R2UR UR8, R51 ;  /* 0x00000000330872ca */ /* 0x000fdc00000e0000 */
[----:B------:R-:W3:Y:S01]  /*11d0*/  LDCU UR8, c[0x0][UR8+0x2a4] ;  /* 0x00005480080877ac */ /* 0x000ee20008000800 */
[----:B------:R-:W3:Y:S01]  /*11e0*/  S2UR UR9, SR_CgaCtaId ;  /* 0x00000000000979c3 */ /* 0x000ee20000008800 */
[----:B------:R-:W-:Y:S01]  /*11f0*/  UISETP.GT.U32.AND UP0, UPT, UR46, 0xffff, UPT ;  /* 0x0000ffff2e00788c */ /* 0x000fe2000bf04070 */
[----:B------:R-:W3:Y:S01]  /*1200*/  LDCU UR21, c[0x0][0xb24] ;  /* 0x00016480ff1577ac */ /* 0x000ee20008000800 */
[----:B------:R-:W3:Y:S01]  /*1210*/  LDCU UR42, c[0x0][0xb24] ;  /* 0x00016480ff2a77ac */ /* 0x000ee20008000800 */
[----:B-1----:R-:W-:Y:S01]  /*1220*/  I2FP.F32.U32 R2, UR22 ;  /* 0x0000001600027c45 */ /* 0x002fe20008201000 */
[----:B------:R-:W1:Y:S04]  /*1230*/  LDCU UR26, c[0x0][0xb30] ;  /* 0x00016600ff1a77ac */ /* 0x000e680008000800 */
[----:B--2---:R-:W-:Y:S01]  /*1240*/  FMUL R2, R2, UR5 ;  /* 0x0000000502027c20 */ /* 0x004fe20008400000 */
[----:B------:R-:W-:Y:S01]  /*1250*/  USEL UR5, UR46, 0xffff, !UP0 ;  /* 0x0000ffff2e057887 */ /* 0x000fe2000c000000 */
[----:B----4-:R-:W-:-:S04]  /*1260*/  I2FP.F32.U32 R0, UR33 ;  /* 0x0000002100007c45 */ /* 0x010fc80008201000 */
[----:B------:R-:W2:Y:S01]  /*1270*/  F2I.U32.TRUNC.NTZ R2, R2 ;  /* 0x0000000200027305 */ /* 0x000ea2000020f000 */
[----:B------:R-:W-:Y:S01]  /*1280*/  ULOP3.LUT UR24, UR5, 0xffff, URZ, 0xc0, !UPT ;  /* 0x0000ffff05187892 */ /* 0x000fe2000f8ec0ff */
[----:B---3--:R-:W-:Y:S01]  /*1290*/  FMUL R0, R0, UR4 ;  /* 0x0000000400007c20 */ /* 0x008fe20008400000 */
[----:B------:R-:W-:-:S05]  /*12a0*/  USHF.L.U32 UR28, UR9, 0x9, URZ ;  /* 0x00000009091c7899 */ /* 0x000fca00080006ff */
[----:B------:R-:W3:Y:S01]  /*12b0*/  F2I.U32.TRUNC.NTZ R0, R0 ;  /* 0x0000000000007305 */ /* 0x000ee2000020f000 */
[----:B--2---:R-:W-:Y:S02]  /*12c0*/  R2UR UR4, R2 ;  /* 0x00000000020472ca */ /* 0x004fe400000e0000 */
[----:B------:R-:W-:Y:S02]  /*12d0*/  PRMT R2, RZ, 0x7610, R2 ;  /* 0x00007610ff027816 */ /* 0x000fe40000000002 */
[----:B---3--:R-:W-:Y:S02]  /*12e0*/  R2UR UR6, R0 ;  /* 0x00000000000672ca */ /* 0x008fe400000e0000 */
[----:B------:R-:W-:-:S07]  /*12f0*/  PRMT R0, RZ, 0x7610, R0 ;  /* 0x00007610ff007816 */ /* 0x000fce0000000000 */
[----:B------:R-:W-:-:S04]  /*1300*/  UIADD3 UR5, UPT, UPT, -UR4, URZ, URZ ;  /* 0x000000ff04057290 */ /* 0x000fc8000fffe1ff */
[----:B------:R-:W-:Y:S02]  /*1310*/  UIMAD UR5, UR7, UR5, UR22 ;  /* 0x00000005070572a4 */ /* 0x000fe4000f8e0216 */
[----:B------:R-:W-:-:S04]  /*1320*/  UIADD3 UR4, UPT, UPT, -UR6, URZ, URZ ;  /* 0x000000ff06047290 */ /* 0x000fc8000fffe1ff */
[----:B------:R-:W-:Y:S01]  /*1330*/  IMAD.U32 R51, RZ, RZ, UR5 ;  /* 0x00000005ff337e24 */ /* 0x000fe2000f8e00ff */
[----:B------:R-:W-:-:S06]  /*1340*/  UIMAD UR4, UR8, UR4, UR33 ;  /* 0x00000004080472a4 */ /* 0x000fcc000f8e0221 */
[----:B------:R-:W-:Y:S01]  /*1350*/  IMAD.U32 R50, RZ, RZ, UR4 ;  /* 0x00000004ff327e24 */ /* 0x000fe2000f8e00ff */
[----:B-1----:R-:W-:Y:S06]  /*1360*/  BRA.U UP5, `(.L_x_18) ;  /* 0x0000000105447547 */ /* 0x002fec000b800000 */
[----:B------:R-:W-:Y:S02]  /*1370*/  R2UR UR4, R50 ;  /* 0x00000000320472ca */ /* 0x000fe400000e0000 */
[----:B------:R-:W-:-:S11]  /*1380*/  R2UR UR7, R51 ;  /* 0x00000000330772ca */ /* 0x000fd600000e0000 */
[----:B------:R-:W-:Y:S02]  /*1390*/  UISETP.NE.AND UP0, UPT, UR4, URZ, UPT ;  /* 0x000000ff0400728c */ /* 0x000fe4000bf05270 */
[----:B------:R-:W-:Y:S02]  /*13a0*/  ULOP3.LUT UR4, UR7, 0x2, URZ, 0x3c, !UPT ;  /* 0x0000000207047892 */ /* 0x000fe4000f8e3cff */
[----:B------:R-:W-:Y:S02]  /*13b0*/  UISETP.GT.U32.AND UP2, UPT, UR7, 0x1, UP0 ;  /* 0x000000010700788c */ /* 0x000fe40008744070 */
[----:B------:R-:W-:Y:S02]  /*13c0*/  UISETP.GT.U32.AND UP0, UPT, UR4, 0x1, UP0 ;  /* 0x000000010400788c */ /* 0x000fe40008704070 */
[----:B------:R-:W-:Y:S02]  /*13d0*/  USEL UR5, URZ, 0x2, UP2 ;  /* 0x00000002ff057887 */ /* 0x000fe40009000000 */
[----:B------:R-:W-:-:S02]  /*13e0*/  USEL UR6, URZ, 0x1, UP2 ;  /* 0x00000001ff067887 */ /* 0x000fc40009000000 */
[----:B------:R-:W-:Y:S02]  /*13f0*/  USEL UR4, URZ, 0x4, UP0 ;  /* 0x00000004ff047887 */ /* 0x000fe40008000000 */
[----:B------:R-:W-:Y:S02]  /*1400*/  ULOP3.LUT UR7, UR7, 0xfffffffe, URZ, 0xc0, !UPT ;  /* 0xfffffffe07077892 */ /* 0x000fe4000f8ec0ff */
[----:B------:R-:W-:Y:S02]  /*1410*/  USEL UR8, URZ, 0x8, UP0 ;  /* 0x00000008ff087887 */ /* 0x000fe40008000000 */
[----:B------:R-:W-:-:S03]  /*1420*/  UIADD3 UR4, UPT, UPT, UR4, UR5, UR6 ;  /* 0x0000000504047290 */ /* 0x000fc6000fffe006 */
[----:B------:R-:W-:Y:S01]  /*1430*/  UMOV UR5, 0x3 ;  /* 0x0000000300057882 */ /* 0x000fe20000000000 */
[----:B------:R-:W-:Y:S02]  /*1440*/  UIADD3 UR4, UPT, UPT, UR4, UR8, URZ ;  /* 0x0000000804047290 */ /* 0x000fe4000fffe0ff */
[----:B------:R-:W-:-:S04]  /*1450*/  USHF.L.U32 UR5, UR5, UR7, URZ ;  /* 0x0000000705057299 */ /* 0x000fc800080006ff */
[----:B------:R-:W-:Y:S02]  /*1460*/  IMAD.U32 R2, RZ, RZ, UR4 ;  /* 0x00000004ff027e24 */ /* 0x000fe4000f8e00ff */
[----:B------:R-:W-:-:S07]  /*1470*/  IMAD.U32 R0, RZ, RZ, UR5 ;  /* 0x00000005ff007e24 */ /* 0x000fce000f8e00ff */
.L_x_18:
[----:B------:R-:W1:Y:S01]  /*1480*/  S2UR UR36, SR_CTAID.Z ;  /* 0x00000000002479c3 */ /* 0x000e620000002700 */
[----:B------:R-:W-:Y:S01]  /*1490*/  UISETP.GE.AND UP0, UPT, UR21, 0x1, UPT ;  /* 0x000000011500788c */ /* 0x000fe2000bf06270 */
[----:B------:R-:W-:Y:S01]  /*14a0*/  UMOV UR27, 0x5 ;  /* 0x00000005001b7882 */ /* 0x000fe20000000000 */
[----:B------:R-:W-:-:S07]  /*14b0*/  UMOV UR32, UR22 ;  /* 0x0000001600207c82 */ /* 0x000fce0008000000 */
[----:B------:R-:W-:Y:S05]  /*14c0*/  BRA.U !UP0, `(.L_x_19) ;  /* 0x0000000108d47547 */ /* 0x000fea000b800000 */
[----:B------:R-:W2:Y:S01]  /*14d0*/  LDCU.128 UR16, c[0x0][0xb10] ;  /* 0x00016200ff1077ac */ /* 0x000ea20008000c00 */
[----:B------:R-:W3:Y:S01]  /*14e0*/  LDCU UR13, c[0x0][0x370] ;  /* 0x00006e00ff0d77ac */ /* 0x000ee20008000800 */
[----:B------:R-:W4:Y:S01]  /*14f0*/  LDCU UR8, c[0x0][0x374] ;  /* 0x00006e80ff0877ac */ /* 0x000f220008000800 */
[----:B------:R-:W1:Y:S01]  /*1500*/  LDCU UR23, c[0x0][0xb0c] ;  /* 0x00016180ff1777ac */ /* 0x000e620008000800 */
[----:B------:R-:W1:Y:S01]  /*1510*/  LDCU UR25, c[0x0][0xb20] ;  /* 0x00016400ff1977ac */ /* 0x000e620008000800 */
[----:B--2---:R-:W-:Y:S01]  /*1520*/  UIMAD.WIDE.U32 UR4, UR22, UR16, URZ ;  /* 0x00000010160472a5 */ /* 0x004fe2000f8e00ff */
[----:B------:R-:W2:Y:S01]  /*1530*/  LDCU.64 UR14, c[0x0][0xb28] ;  /* 0x00016500ff0e77ac */ /* 0x000ea20008000a00 */
[----:B------:R-:W-:-:S05]  /*1540*/  UISETP.NE.AND UP3, UPT, UR18, 0x1, UPT ;  /* 0x000000011200788c */ /* 0x000fca000bf65270 */
[----:B------:R-:W-:Y:S01]  /*1550*/  UMOV UR4, UR5 ;  /* 0x0000000500047c82 */ /* 0x000fe20008000000 */
[----:B---3--:R-:W-:Y:S02]  /*1560*/  UIMAD.WIDE.U32 UR6, UR13, UR16, URZ ;  /* 0x000000100d0672a5 */ /* 0x008fe4000f8e00ff */
[----:B------:R-:W-:Y:S02]  /*1570*/  USHF.R.U32.HI UR9, URZ, UR17, UR4 ;  /* 0x00000011ff097299 */ /* 0x000fe40008011604 */
[----:B----4-:R-:W-:Y:S02]  /*1580*/  UIMAD.WIDE.U32 UR4, UR8, UR19, URZ ;  /* 0x00000013080472a5 */ /* 0x010fe4000f8e00ff */
[----:B-1----:R-:W-:Y:S01]  /*1590*/  UISETP.NE.AND UP0, UPT, UR23, 0x1, UPT ;  /* 0x000000011700788c */ /* 0x002fe2000bf05270 */
[----:B------:R-:W-:Y:S01]  /*15a0*/  UMOV UR6, UR7 ;  /* 0x0000000700067c82 */ /* 0x000fe20008000000 */
[----:B------:R-:W-:-:S03]  /*15b0*/  UISETP.NE.AND UP2, UPT, UR21, 0x1, UPT ;  /* 0x000000011500788c */ /* 0x000fc6000bf45270 */
[----:B------:R-:W-:Y:S01]  /*15c0*/  UMOV UR4, UR5 ;  /* 0x0000000500047c82 */ /* 0x000fe20008000000 */
[----:B------:R-:W-:Y:S02]  /*15d0*/  USEL UR12, UR22, UR9, !UP0 ;  /* 0x00000009160c7287 */ /* 0x000fe4000c000000 */
[----:B------:R-:W-:Y:S02]  /*15e0*/  @UP3 USHF.R.U32.HI UR8, URZ, UR25, UR4 ;  /* 0x00000019ff083299 */ /* 0x000fe40008011604 */
[----:B------:R-:W-:Y:S02]  /*15f0*/  UIADD3 UR32, UPT, UPT, -UR12, URZ, URZ ;  /* 0x000000ff0c207290 */ /* 0x000fe4000fffe1ff */
[----:B------:R-:W-:Y:S02]  /*1600*/  @UP0 USHF.R.U32.HI UR13, URZ, UR17, UR6 ;  /* 0x00000011ff0d0299 */ /* 0x000fe40008011606 */
[----:B------:R-:W-:Y:S02]  /*1610*/  UIMAD.WIDE.U32 UR6, UR33, UR19, URZ ;  /* 0x00000013210672a5 */ /* 0x000fe4000f8e00ff */
[----:B--2---:R-:W-:-:S02]  /*1620*/  UIMAD.WIDE.U32 UR4, UR8, UR14, URZ ;  /* 0x0000000e080472a5 */ /* 0x004fc4000f8e00ff */
[----:B------:R-:W-:Y:S02]  /*1630*/  UIMAD.WIDE.U32 UR10, UR13, UR14, URZ ;  /* 0x0000000e0d0a72a5 */ /* 0x000fe4000f8e00ff */
[----:B------:R-:W-:Y:S01]  /*1640*/  UIMAD UR32, UR23, UR32, UR22 ;  /* 0x00000020172072a4 */ /* 0x000fe2000f8e0216 */
[----:B------:R-:W-:Y:S02]  /*1650*/  UMOV UR6, UR7 ;  /* 0x0000000700067c82 */ /* 0x000fe40008000000 */
[----:B------:R-:W-:Y:S01]  /*1660*/  UMOV UR4, UR5 ;  /* 0x0000000500047c82 */ /* 0x000fe20008000000 */
[----:B------:R-:W-:Y:S02]  /*1670*/  USHF.R.U32.HI UR6, URZ, UR25, UR6 ;  /* 0x00000019ff067299 */ /* 0x000fe40008011606 */
[----:B------:R-:W-:Y:S01]  /*1680*/  @UP2 USHF.R.U32.HI UR8, URZ, UR15, UR4 ;  /* 0x0000000fff082299 */ /* 0x000fe20008011604 */
[----:B------:R-:W-:Y:S01]  /*1690*/  UMOV UR5, UR11 ;  /* 0x0000000b00057c82 */ /* 0x000fe20008000000 */
[----:B------:R-:W-:-:S02]  /*16a0*/  USEL UR4, UR33, UR6, !UP3 ;  /* 0x0000000621047287 */ /* 0x000fc4000d800000 */
[----:B------:R-:W-:Y:S02]  /*16b0*/  @UP2 USHF.R.U32.HI UR13, URZ, UR15, UR5 ;  /* 0x0000000fff0d2299 */ /* 0x000fe40008011605 */
[----:B------:R-:W-:Y:S02]  /*16c0*/  UIMAD UR5, UR8, UR21, URZ ;  /* 0x00000015080572a4 */ /* 0x000fe4000f8e02ff */
[----:B------:R-:W-:Y:S02]  /*16d0*/  UIMAD UR8, UR13, UR21, URZ ;  /* 0x000000150d0872a4 */ /* 0x000fe4000f8e02ff */
[----:B------:R-:W-:Y:S02]  /*16e0*/  UISETP.GE.AND UP0, UPT, UR4, UR5, UPT ;  /* 0x000000050400728c */ /* 0x000fe4000bf06270 */
[----:B------:R-:W-:Y:S02]  /*16f0*/  UIMAD.WIDE.U32 UR6, UR4, UR14, URZ ;  /* 0x0000000e040672a5 */ /* 0x000fe4000f8e00ff */
[----:B------:R-:W-:-:S02]  /*1700*/  UISETP.GE.OR UP0, UPT, UR12, UR8, UP0 ;  /* 0x000000080c00728c */ /* 0x000fc40008706670 */
[----:B------:R-:W-:-:S03]  /*1710*/  UIMAD.WIDE.U32 UR8, UR12, UR14, URZ ;  /* 0x0000000e0c0872a5 */ /* 0x000fc6000f8e00ff */
[----:B------:R-:W-:Y:S01]  /*1720*/  UMOV UR6, UR7 ;  /* 0x0000000700067c82 */ /* 0x000fe20008000000 */
[----:B------:R-:W-:Y:S02]  /*1730*/  UIADD3 UR7, UPT, UPT, -UR4, URZ, URZ ;  /* 0x000000ff04077290 */ /* 0x000fe4000fffe1ff */
[----:B------:R-:W-:Y:S02]  /*1740*/  USHF.R.U32.HI UR6, URZ, UR15, UR6 ;  /* 0x0000000fff067299 */ /* 0x000fe40008011606 */
[----:B------:R-:W-:Y:S02]  /*1750*/  UIMAD UR33, UR18, UR7, UR33 ;  /* 0x00000007122172a4 */ /* 0x000fe4000f8e0221 */
[----:B------:R-:W-:Y:S01]  /*1760*/  USEL UR6, UR4, UR6, !UP2 ;  /* 0x0000000604067287 */ /* 0x000fe2000d000000 */
[----:B------:R-:W-:Y:S02]  /*1770*/  @!UP0 UMOV UR5, UR9 ;  /* 0x0000000900058c82 */ /* 0x000fe40008000000 */
[----:B------:R-:W-:-:S02]  /*1780*/  @!UP0 USHF.R.U32.HI UR5, URZ, UR15, UR5 ;  /* 0x0000000fff058299 */ /* 0x000fc40008011605 */
[----:B------:R-:W-:Y:S02]  /*1790*/  UIADD3 UR7, UPT, UPT, -UR6, URZ, URZ ;  /* 0x000000ff06077290 */ /* 0x000fe4000fffe1ff */
[----:B------:R-:W-:Y:S02]  /*17a0*/  @!UP0 USEL UR5, UR12, UR5, !UP2 ;  /* 0x000000050c058287 */ /* 0x000fe4000d000000 */
[----:B------:R-:W-:Y:S02]  /*17b0*/  UIMAD UR7, UR21, UR7, UR4 ;  /* 0x00000007150772a4 */ /* 0x000fe4000f8e0204 */
[----:B------:R-:W-:Y:S02]  /*17c0*/  @!UP0 UIADD3 UR6, UPT, UPT, UR6, -UR5, URZ ;  /* 0x8000000506068290 */ /* 0x000fe4000fffe0ff */
[----:B------:R-:W-:Y:S02]  /*17d0*/  @!UP0 UIMAD UR7, UR7, UR13, UR5 ;  /* 0x0000000d070782a4 */ /* 0x000fe4000f8e0205 */
[----:B------:R-:W-:-:S04]  /*17e0*/  @!UP0 UIMAD UR4, UR6, UR21, UR12 ;  /* 0x00000015060482a4 */ /* 0x000fc8000f8e020c */
[----:B------:R-:W-:Y:S01]  /*17f0*/  UIMAD UR33, UR4, UR18, UR33 ;  /* 0x00000012042172a4 */ /* 0x000fe2000f8e0221 */
[----:B------:R-:W-:Y:S02]  /*1800*/  @!UP0 UMOV UR12, UR7 ;  /* 0x00000007000c8c82 */ /* 0x000fe40008000000 */
[----:B------:R-:W-:-:S12]  /*1810*/  UIMAD UR32, UR12, UR23, UR32 ;  /* 0x000000170c2072a4 */ /* 0x000fd8000f8e0220 */
.L_x_19:
[----:B------:R-:W-:Y:S02]  /*1820*/  UISETP.NE.AND UP2, UPT, UR26, 0x1, UPT ;  /* 0x000000011a00788c */ /* 0x000fe4000bf45270 */
[----:B------:R-:W-:Y:S02]  /*1830*/  UISETP.NE.AND UP0, UPT, UR20, 0x2, UPT ;  /* 0x000000021400788c */ /* 0x000fe4000bf05270 */
[----:B------:R-:W-:Y:S02]  /*1840*/  ULOP3.LUT UR28, UR28, 0x400, URZ, 0xc0, !UPT ;  /* 0x000004001c1c7892 */ /* 0x000fe4000f8ec0ff */
[----:B------:R-:W-:-:S03]  /*1850*/  USHF.L.U32 UR24, UR27, UR24, URZ ;  /* 0x000000181b187299 */ /* 0x000fc600080006ff */
[----:B------:R-:W-:Y:S09]  /*1860*/  BRA.U UP2, `(.L_x_20) ;  /* 0x0000000102407547 */ /* 0x000ff2000b800000 */
[----:B------:R-:W2:Y:S01]  /*1870*/  LDCU.128 UR8, c[0x0][0xb10] ;  /* 0x00016200ff0877ac */ /* 0x000ea20008000c00 */
[----:B------:R-:W3:Y:S01]  /*1880*/  LDCU UR12, c[0x0][0xb0c] ;  /* 0x00016180ff0c77ac */ /* 0x000ee20008000800 */
[----:B------:R-:W4:Y:S01]  /*1890*/  LDCU UR13, c[0x0][0xb20] ;  /* 0x00016400ff0d77ac */ /* 0x000f220008000800 */
[----:B--2---:R-:W-:Y:S02]  /*18a0*/  UIMAD.WIDE.U32 UR4, UR32, UR8, URZ ;  /* 0x00000008200472a5 */ /* 0x004fe4000f8e00ff */
[----:B------:R-:W-:Y:S02]  /*18b0*/  UIMAD.WIDE.U32 UR6, UR33, UR11, URZ ;  /* 0x0000000b210672a5 */ /* 0x000fe4000f8e00ff */
[----:B---3--:R-:W-:Y:S02]  /*18c0*/  UISETP.NE.AND UP2, UPT, UR12, 0x1, UPT ;  /* 0x000000010c00788c */ /* 0x008fe4000bf45270 */
[----:B------:R-:W-:-:S03]  /*18d0*/  USHF.R.U32.HI UR5, URZ, UR9, UR5 ;  /* 0x00000009ff057299 */ /* 0x000fc60008011605 */
[----:B------:R-:W-:Y:S01]  /*18e0*/  UMOV UR4, UR7 ;  /* 0x0000000700047c82 */ /* 0x000fe20008000000 */
[----:B------:R-:W-:Y:S02]  /*18f0*/  USEL UR5, UR32, UR5, !UP2 ;  /* 0x0000000520057287 */ /* 0x000fe4000d000000 */
[----:B------:R-:W-:Y:S02]  /*1900*/  UISETP.NE.AND UP2, UPT, UR10, 0x1, UPT ;  /* 0x000000010a00788c */ /* 0x000fe4000bf45270 */
[----:B----4-:R-:W-:-:S04]  /*1910*/  USHF.R.U32.HI UR4, URZ, UR13, UR4 ;  /* 0x0000000dff047299 */ /* 0x010fc80008011604 */
[----:B------:R-:W-:-:S04]  /*1920*/  USEL UR4, UR33, UR4, !UP2 ;  /* 0x0000000421047287 */ /* 0x000fc8000d000000 */
[----:B------:R-:W-:Y:S02]  /*1930*/  UIADD3 UR6, UPT, UPT, -UR4, UR5, URZ ;  /* 0x0000000504067290 */ /* 0x000fe4000fffe1ff */
[----:B------:R-:W-:Y:S02]  /*1940*/  UIADD3 UR4, UPT, UPT, UR4, -UR5, URZ ;  /* 0x8000000504047290 */ /* 0x000fe4000fffe0ff */
[----:B------:R-:W-:Y:S02]  /*1950*/  UIMAD UR33, UR6, UR10, UR33 ;  /* 0x0000000a062172a4 */ /* 0x000fe4000f8e0221 */
[----:B------:R-:W-:-:S12]  /*1960*/  UIMAD UR32, UR4, UR12, UR32 ;  /* 0x0000000c042072a4 */ /* 0x000fd8000f8e0220 */
.L_x_20:
[----:B------:R-:W-:Y:S05]  /*1970*/  BRA.U !UP6, `(.L_x_21) ;  /* 0x000000010e0c7547 */ /* 0x000fea000b800000 */
[----:B------:R-:W-:Y:S01]  /*1980*/  UCGABAR_WAIT ;  /* 0x0000000000007dc7 */ /* 0x000fe20008000000 */
[----:B------:R-:W-:Y:S01]  /*1990*/  CCTL.IVALL ;  /* 0x00000000ff00798f */ /* 0x000fe20002000000 */
[----:B------:R-:W-:Y:S05]  /*19a0*/  BRA `(.L_x_22) ;  /* 0x0000000000047947 */ /* 0x000fea0003800000 */
.L_x_21:
[----:B------:R-:W-:Y:S06]  /*19b0*/  BAR.SYNC.DEFER_BLOCKING 0x0 ;  /* 0x0000000000007b1d */ /* 0x000fec0000010000 */
.L_x_22:
[----:B------:R-:W-:Y:S05]  /*19c0*/  BRA.U UP0, `(.L_x_23) ;  /* 0x0000001900c07547 */ /* 0x000fea000b800000 */
[----:B------:R-:W2:Y:S01]  /*19d0*/  LDCU UR6, c[0x0][0x38c] ;  /* 0x00007180ff0677ac */ /* 0x000ea20008000800 */
[----:B------:R-:W3:Y:S01]  /*19e0*/  S2UR UR8, SR_CgaCtaId ;  /* 0x00000000000879c3 */ /* 0x000ee20000008800 */
[----:B------:R-:W-:Y:S01]  /*19f0*/  PLOP3.LUT P1, PT, PT, PT, UP4, 0x80, 0x8 ;  /* 0x000000000008781c */ /* 0x000fe20003f2f048 */
[----:B------:R-:W-:Y:S01]  /*1a00*/  IMAD.MOV.U32 R12, RZ, RZ, 0x1 ;  /* 0x00000001ff0c7424 */ /* 0x000fe200078e00ff */
[----:B------:R-:W-:Y:S01]  /*1a10*/  UMOV UR13, 0x400 ;  /* 0x00000400000d7882 */ /* 0x000fe20000000000 */
[----:B------:R-:W-:Y:S01]  /*1a20*/  USHF.L.U32 UR7, UR22, 0x5, URZ ;  /* 0x0000000516077899 */ /* 0x000fe200080006ff */
[----:B------:R-:W-:Y:S01]  /*1a30*/  ISETP.NE.AND P2, PT, R3, RZ, P3 ;  /* 0x000000ff0300720c */ /* 0x000fe20001f45270 */
[----:B------:R-:W-:Y:S01]  /*1a40*/  UISETP.NE.AND UP1, UPT, UR20, URZ, UPT ;  /* 0x000000ff1400728c */ /* 0x000fe2000bf25270 */
[----:B------:R-:W-:Y:S02]  /*1a50*/  PLOP3.LUT P1, PT, P1, PT, PT, 0x8, 0x80 ;  /* 0x000000000080781c */ /* 0x000fe40000f2e170 */
[----:B------:R-:W-:Y:S01]  /*1a60*/  CS2R R10, SRZ ;  /* 0x00000000000a7805 */ /* 0x000fe2000001ff00 */
[----:B------:R-:W-:Y:S01]  /*1a70*/  IMAD.MOV.U32 R9, RZ, RZ, RZ ;  /* 0x000000ffff097224 */ /* 0x000fe200078e00ff */
[----:B------:R-:W4:Y:S01]  /*1a80*/  LDCU UR39, c[0x0][0x370] ;  /* 0x00006e00ff2777ac */ /* 0x000f220008000800 */
[----:B------:R-:W-:Y:S01]  /*1a90*/  IMAD.MOV.U32 R8, RZ, RZ, 0x1 ;  /* 0x00000001ff087424 */ /* 0x000fe200078e00ff */
[----:B------:R-:W-:Y:S01]  /*1aa0*/  USEL UR21, UR43, 0x2, UP1 ;  /* 0x000000022b157887 */ /* 0x000fe20008800000 */
[----:B------:R-:W1:Y:S01]  /*1ab0*/  LDCU.64 UR26, c[0x0][0x348] ;  /* 0x00006900ff1a77ac */ /* 0x000e620008000a00 */
[----:B--2---:R-:W-:-:S02]  /*1ac0*/  UIADD3 UR5, UPT, UPT, UR6, 0x3f, URZ ;  /* 0x0000003f06057890 */ /* 0x004fc4000fffe0ff */
[----:B------:R-:W-:Y:S02]  /*1ad0*/  UIADD3 UR46, UPT, UPT, UR6, 0x7e, URZ ;  /* 0x0000007e062e7890 */ /* 0x000fe4000fffe0ff */
[----:B------:R-:W-:Y:S02]  /*1ae0*/  USHF.R.S32.HI UR4, URZ, 0x1f, UR5 ;  /* 0x0000001fff047899 */ /* 0x000fe40008011405 */
[----:B---3--:R-:W-:Y:S02]  /*1af0*/  ULEA UR13, UR8, UR13, 0x18 ;  /* 0x0000000d080d7291 */ /* 0x008fe4000f8ec0ff */
[----:B------:R-:W-:Y:S02]  /*1b00*/  ULEA.HI UR4, UR4, UR5, URZ, 0x6 ;  /* 0x0000000504047291 */ /* 0x000fe4000f8f30ff */
[----:B------:R-:W-:Y:S02]  /*1b10*/  UIADD3 UR5, UPT, UPT, UR6, -0x1, URZ ;  /* 0xffffffff06057890 */ /* 0x000fe4000fffe0ff */
[----:B------:R-:W-:-:S02]  /*1b20*/  USHF.R.S32.HI UR41, URZ, 0x6, UR4 ;  /* 0x00000006ff297899 */ /* 0x000fc40008011404 */
[----:B------:R-:W-:Y:S02]  /*1b30*/  UISETP.GE.U32.AND UP2, UPT, UR5, -0x7f, UPT ;  /* 0xffffff810500788c */ /* 0x000fe4000bf46070 */
[----:B------:R-:W-:Y:S02]  /*1b40*/  UISETP.LT.U32.AND UP0, UPT, UR41, 0x11, UPT ;  /* 0x000000112900788c */ /* 0x000fe4000bf01070 */
[----:B------:R-:W-:Y:S02]  /*1b50*/  ULOP3.LUT UR5, UR7, 0x20, URZ, 0xc0, !UPT ;  /* 0x0000002007057892 */ /* 0x000fe4000f8ec0ff */
[----:B------:R-:W-:Y:S02]  /*1b60*/  USEL UR40, UR41, 0x11, UP0 ;  /* 0x0000001129287887 */ /* 0x000fe40008000000 */
[----:B------:R-:W-:Y:S02]  /*1b70*/  ULEA UR30, UR28, UR13, 0x1 ;  /* 0x0000000d1c1e7291 */ /* 0x000fe4000f8e08ff */
[----:B------:R-:W-:-:S02]  /*1b80*/  UIADD3 UR4, UPT, UPT, UR40, -0x1, URZ ;  /* 0xffffffff28047890 */ /* 0x000fc4000fffe0ff */
[----:B------:R-:W-:Y:S02]  /*1b90*/  @UP2 UIADD3 UR4, UPT, UPT, UR40, URZ, URZ ;  /* 0x000000ff28042290 */ /* 0x000fe4000fffe0ff */
[----:B------:R-:W-:Y:S01]  /*1ba0*/  USHF.L.U32 UR47, UR22, 0x6, URZ ;  /* 0x00000006162f7899 */ /* 0x000fe200080006ff */
[----:B------:R-:W2:Y:S01]  /*1bb0*/  LDCU UR38, c[0x0][0x374] ;  /* 0x00006e80ff2677ac */ /* 0x000ea20008000800 */
[----:B------:R-:W-:Y:S02]  /*1bc0*/  ULEA.HI UR45, UR28, UR5, URZ, 0x1a ;  /* 0x000000051c2d7291 */ /* 0x000fe4000f8fd0ff */
[----:B------:R-:W-:Y:S02]  /*1bd0*/  UIADD3 UR30, UPT, UPT, UR30, 0x25400, URZ ;  /* 0x000254001e1e7890 */ /* 0x000fe4000fffe0ff */
[----:B------:R-:W-:Y:S02]  /*1be0*/  UIADD3 UR44, UPT, UPT, UR41, -UR40, URZ ;  /* 0x80000028292c7290 */ /* 0x000fe4000fffe0ff */
[----:B------:R-:W-:-:S02]  /*1bf0*/  UIADD3 UR29, UPT, UPT, UR4, 0x1, URZ ;  /* 0x00000001041d7890 */ /* 0x000fc4000fffe0ff */
[----:B------:R-:W-:Y:S01]  /*1c00*/  UIADD3 UR43, UPT, UPT, -UR4, URZ, URZ ;  /* 0x000000ff042b7290 */ /* 0x000fe2000fffe1ff */
[----:B-1--4-:R-:W-:-:S11]  /*1c10*/  UMOV UR6, URZ ;  /* 0x000000ff00067c82 */ /* 0x012fd60008000000 */
.L_x_43:
[----:B------:R-:W1:Y:S02]  /*1c20*/  S2UR UR4, SR_CgaCtaId ;  /* 0x00000000000479c3 */ /* 0x000e640000008800 */
[----:B-1----:R-:W-:-:S09]  /*1c30*/  UISETP.NE.AND UP0, UPT, UR4, URZ, UPT ;  /* 0x000000ff0400728c */ /* 0x002fd2000bf05270 */
[----:B------:R-:W-:Y:S05]  /*1c40*/  BRA.U UP0, `(.L_x_24) ;  /* 0x0000000100287547 */ /* 0x000fea000b800000 */
[----:B------:R-:W-:Y:S02]  /*1c50*/  LEA R0, R9, UR13, 0x3 ;  /* 0x0000000d09007c11 */ /* 0x000fe4000f8e18ff */
[----:B------:R-:W-:-:S04]  /*1c60*/  SHF.L.U32 R2, R8, 0x1f, RZ ;  /* 0x0000001f08027819 */ /* 0x000fc800000006ff */
[----:B------:R-:W1:Y:S02]  /*1c70*/  SYNCS.PHASECHK.TRANS64.TRYWAIT P0, [R0+URZ+0x1c0], R2 ;  /* 0x0001c002000075a7 */ /* 0x000e6400080011ff */
[----:B-1----:R-:W-:Y:S05]  /*1c80*/  @!P0 BRA `(.L_x_25) ;  /* 0x0000006800948947 */ /* 0x002fea0003800000 */
.L_x_147:
[----:B------:R-:W-:Y:S01]  /*1c90*/  VIADD R9, R9, 0x1 ;  /* 0x0000000109097836 */ /* 0x000fe20000000000 */
[----:B------:R1:W-:Y:S04]  /*1ca0*/  SYNCS.ARRIVE.TRANS64.A1T0 RZ, [R0+URZ+0x1b0], RZ ;  /* 0x0001b0ff00ff79a7 */ /* 0x0003e800081000ff */
[----:B------:R-:W-:-:S04]  /*1cb0*/  ISETP.NE.AND P0, PT, R9, 0x2, PT ;  /* 0x000000020900780c */ /* 0x000fc80003f05270 */
[----:B------:R-:W-:Y:S02]  /*1cc0*/  SEL R9, R9, RZ, P0 ;  /* 0x000000ff09097207 */ /* 0x000fe40000000000 */
[----:B-1----:R-:W-:-:S04]  /*1cd0*/  SEL R0, RZ, 0x1, P0 ;  /* 0x00000001ff007807 */ /* 0x002fc80000000000 */
[----:B------:R-:W-:-:S07]  /*1ce0*/  LOP3.LUT R8, R8, R0, RZ, 0x3c, !PT ;  /* 0x0000000008087212 */ /* 0x000fce00078e3cff */
.L_x_24:
[----:B------:R-:W-:Y:S01]  /*1cf0*/  ULEA UR4, UR6, UR13, 0x3 ;  /* 0x0000000d06047291 */ /* 0x000fe2000f8e18ff */
[----:B------:R-:W-:Y:S01]  /*1d00*/  SHF.L.U32 R0, R12, 0x1f, RZ ;  /* 0x0000001f0c007819 */ /* 0x000fe200000006ff */
[----:B------:R-:W-:Y:S02]  /*1d10*/  UISETP.GE.U32.AND UP0, UPT, UR46, 0x7f, UPT ;  /* 0x0000007f2e00788c */ /* 0x000fe4000bf06070 */
[----:B------:R-:W-:Y:S01]  /*1d20*/  ULEA UR19, UR33, UR45, 0x6 ;  /* 0x0000002d21137291 */ /* 0x000fe2000f8e30ff */
[----:B------:R-:W-:-:S04]  /*1d30*/  UMOV UR7, URZ ;  /* 0x000000ff00077c82 */ /* 0x000fc80008000000 */
[----:B------:R1:W3:Y:S01]  /*1d40*/  SYNCS.PHASECHK.TRANS64.TRYWAIT P0, [UR4+0x88], R0 ;  /* 0x00008800ff0075a7 */ /* 0x0002e20008001104 */
[----:B------:R-:W-:-:S04]  /*1d50*/  ULEA.HI UR4, UR32, UR32, URZ, 0x1 ;  /* 0x0000002020047291 */ /* 0x000fc8000f8f08ff */
[----:B------:R-:W-:-:S04]  /*1d60*/  USHF.L.U32 UR4, UR4, 0x6, URZ ;  /* 0x0000000604047899 */ /* 0x000fc800080006ff */
[----:B------:R-:W-:-:S04]  /*1d70*/  ULOP3.LUT UR35, UR4, 0xffffff80, URZ, 0xc0, !UPT ;  /* 0xffffff8004237892 */ /* 0x000fc8000f8ec0ff */
[----:B------:R-:W-:Y:S01]  /*1d80*/  ULOP3.LUT UR35, UR35, 0x40, UR47, 0xf8, !UPT ;  /* 0x0000004023237892 */ /* 0x000fe2000f8ef82f */
[----:B------:R-:W-:Y:S11]  /*1d90*/  BRA.U !UP0, `(.L_x_26) ;  /* 0x0000000108c87547 */ /* 0x000ff6000b800000 */
[----:B------:R-:W-:Y:S01]  /*1da0*/  UMOV UR10, UR43 ;  /* 0x0000002b000a7c82 */ /* 0x000fe20008000000 */
[----:B------:R-:W-:Y:S01]  /*1db0*/  UMOV UR4, UR6 ;  /* 0x0000000600047c82 */ /* 0x000fe20008000000 */
[----:B------:R-:W-:-:S05]  /*1dc0*/  UMOV UR34, URZ ;  /* 0x000000ff00227c82 */ /* 0x000fca0008000000 */
.L_x_32:
[----:B------:R-:W-:Y:S01]  /*1dd0*/  ULEA UR33, UR4, UR13, 0x3 ;  /* 0x0000000d04217291 */ /* 0x000fe2000f8e18ff */
[----:B------:R-:W-:Y:S01]  /*1de0*/  @P3 MOV R2, 0x6000 ;  /* 0x0000600000023802 */ /* 0x000fe20000000f00 */
[----:B-1-3--:R-:W-:Y:S10]  /*1df0*/  @P0 BRA `(.L_x_27) ;  /* 0x00000000000c0947 */ /* 0x00aff40003800000 */
[----:B------:R-:W-:-:S04]  /*1e00*/  SHF.L.U32 R3, R12, 0x1f, RZ ;  /* 0x0000001f0c037819 */ /* 0x000fc800000006ff */
[----:B------:R-:W3:Y:S02]  /*1e10*/  SYNCS.PHASECHK.TRANS64.TRYWAIT P0, [UR33+0x88], R3 ;  /* 0x00008803ff0075a7 */ /* 0x000ee40008001121 */
[----:B---3--:R-:W-:Y:S05]  /*1e20*/  @!P0 BRA `(.L_x_28) ;  /* 0x0000006800408947 */ /* 0x008fea0003800000 */
.L_x_27:
[----:B------:R3:W-:Y:S01]  /*1e30*/  @P3 SYNCS.ARRIVE.TRANS64 RZ, [UR33], R2 ;  /* 0x00000002ffff39a7 */ /* 0x0007e20008000021 */
[----:B------:R-:W-:Y:S02]  /*1e40*/  ULOP3.LUT UR5, UR21, 0x2, URZ, 0xfc, !UPT ;  /* 0x0000000215057892 */ /* 0x000fe4000f8efcff */
[----:B------:R-:W-:Y:S02]  /*1e50*/  UIADD3 UR10, UPT, UPT, UR10, 0x1, URZ ;  /* 0x000000010a0a7890 */ /* 0x000fe4000fffe0ff */
[----:B------:R-:W-:Y:S02]  /*1e60*/  UISETP.NE.AND UP0, UPT, UR5, 0x2, UPT ;  /* 0x000000020500788c */ /* 0x000fe4000bf05270 */
[----:B------:R-:W-:-:S07]  /*1e70*/  UISETP.NE.AND UP2, UPT, UR10, 0x1, UPT ;  /* 0x000000010a00788c */ /* 0x000fce000bf45270 */
[----:B------:R-:W-:Y:S05]  /*1e80*/  BRA.U UP0, `(.L_x_29) ;  /* 0x0000000100047547 */ /* 0x000fea000b800000 */
[----:B--2---:R-:W-:Y:S05]  /*1e90*/  BPT.TRAP 0x1 ;  /* 0x000000040000795c */ /* 0x004fea0000300000 */
.L_x_29:
[----:B------:R-:W-:Y:S04]  /*1ea0*/  BSSY.RECONVERGENT B0, `(.L_x_30) ;  /* 0x0000003000007945 */ /* 0x000fe80003800200 */
[----:B------:R-:W-:Y:S05]  /*1eb0*/  @!P2 BRA `(.L_x_31) ;  /* 0x000000000004a947 */ /* 0x000fea0003800000 */
[----:B--2---:R-:W-:Y:S05]  /*1ec0*/  BPT.TRAP 0x1 ;  /* 0x000000040000795c */ /* 0x004fea0000300000 */
.L_x_31:
[----:B--2---:R-:W-:Y:S05]  /*1ed0*/  BSYNC.RECONVERGENT B0 ;  /* 0x0000000000007941 */ /* 0x004fea0003800200 */
.L_x_30:
[----:B------:R-:W-:Y:S02]  /*1ee0*/  UIADD3 UR5, UPT, UPT, UR4, 0x1, URZ ;  /* 0x0000000104057890 */ /* 0x000fe4000fffe0ff */
[----:B------:R-:W-:Y:S02]  /*1ef0*/  ULEA UR32, UR4, UR13, 0xd ;  /* 0x0000000d04207291 */ /* 0x000fe4000f8e68ff */
[----:B------:R-:W-:Y:S02]  /*1f00*/  UISETP.NE.AND UP0, UPT, UR5, 0x11, UPT ;  /* 0x000000110500788c */ /* 0x000fe4000bf05270 */
[----:B------:R-:W-:Y:S02]  /*1f10*/  UIADD3 UR8, UP1, UPT, UR26, 0x80, URZ ;  /* 0x000000801a087890 */ /* 0x000fe4000ff3e0ff */
[----:B------:R-:W-:Y:S02]  /*1f20*/  USEL UR7, URZ, 0x1, UP0 ;  /* 0x00000001ff077887 */ /* 0x000fe40008000000 */
[----:B------:R-:W-:-:S02]  /*1f30*/  USEL UR6, UR5, URZ, UP0 ;  /* 0x000000ff05067287 */ /* 0x000fc40008000000 */
[----:B------:R-:W-:Y:S02]  /*1f40*/  ULOP3.LUT UR33, UR33, 0xfefffff8, URZ, 0xc0, !UPT ;  /* 0xfefffff821217892 */ /* 0x000fe4000f8ec0ff */
[----:B------:R-:W-:Y:S01]  /*1f50*/  ULEA UR5, UR6, UR13, 0x3 ;  /* 0x0000000d06057291 */ /* 0x000fe2000f8e18ff */
[----:B------:R-:W-:Y:S01]  /*1f60*/  LOP3.LUT R12, R12, UR7, RZ, 0x3c, !PT ;  /* 0x000000070c0c7c12 */ /* 0x000fe2000f8e3cff */
[----:B------:R-:W-:Y:S02]  /*1f70*/  UIADD3.X UR9, UPT, UPT, URZ, UR27, URZ, UP1, !UPT ;  /* 0x0000001bff097290 */ /* 0x000fe40008ffe4ff */
[----:B------:R-:W-:Y:S01]  /*1f80*/  UIADD3 UR32, UPT, UPT, UR32, 0x3400, URZ ;  /* 0x0000340020207890 */ /* 0x000fe2000fffe0ff */
[----:B-1----:R-:W-:Y:S01]  /*1f90*/  SHF.L.U32 R0, R12, 0x1f, RZ ;  /* 0x0000001f0c007819 */ /* 0x002fe200000006ff */
[----:B------:R-:W-:Y:S01]  /*1fa0*/  UPRMT UR7, URZ, 0x5410, UR24 ;  /* 0x00005410ff077896 */ /* 0x000fe20008000018 */
[----:B------:R-:W-:Y:S02]  /*1fb0*/  UMOV UR14, 0x0 ;  /* 0x00000000000e7882 */ /* 0x000fe40000000000 */
[----:B------:R4:W1:Y:S01]  /*1fc0*/  SYNCS.PHASECHK.TRANS64.TRYWAIT P0, [UR5+0x88], R0 ;  /* 0x00008800ff0075a7 */ /* 0x0008620008001105 */
[----:B------:R-:W-:-:S02]  /*1fd0*/  ULEA UR5, UR4, UR28, 0xb ;  /* 0x0000001c04057291 */ /* 0x000fc4000f8e58ff */
[----:B------:R-:W-:Y:S02]  /*1fe0*/  UIADD3 UR4, UP0, UPT, UR26, 0x180, URZ ;  /* 0x000001801a047890 */ /* 0x000fe4000ff1e0ff */
[----:B------:R-:W-:Y:S01]  /*1ff0*/  ULEA UR5, UR5, UR13, 0x1 ;  /* 0x0000000d05057291 */ /* 0x000fe2000f8e08ff */
[----:B------:R-:W-:Y:S01]  /*2000*/  UMOV UR15, 0x10000000 ;  /* 0x10000000000f7882 */ /* 0x000fe20000000000 */
[----:B------:R-:W-:Y:S02]  /*2010*/  UMOV UR18, UR34 ;  /* 0x0000002200127c82 */ /* 0x000fe40008000000 */
[----:B------:R-:W-:Y:S01]  /*2020*/  UIADD3 UR16, UPT, UPT, UR5, 0x25400, URZ ;  /* 0x0002540005107890 */ /* 0x000fe2000fffe0ff */
[----:B------:R2:W-:Y:S01]  /*2030*/  UTMALDG.3D.2CTA [UR32], [UR8], desc[UR14] ;  /* 0x00000e20080075b4 */ /* 0x0005e20008211000 */
[----:B------:R-:W-:Y:S01]  /*2040*/  UIADD3.X UR5, UPT, UPT, URZ, UR27, URZ, UP0, !UPT ;  /* 0x0000001bff057290 */ /* 0x000fe200087fe4ff */
[----:B------:R-:W-:Y:S01]  /*2050*/  UMOV UR20, UR36 ;  /* 0x0000002400147c82 */ /* 0x000fe20008000000 */
[----:B------:R-:W-:-:S07]  /*2060*/  UMOV UR17, UR33 ;  /* 0x0000002100117c82 */ /* 0x000fce0008000000 */
[----:B------:R3:W-:Y:S01]  /*2070*/  UTMALDG.3D.MULTICAST.2CTA [UR16], [UR4], UR7, desc[UR14] ;  /* 0x00000e10040073b4 */ /* 0x0007e20008211807 */
[----:B--2---:R-:W-:Y:S01]  /*2080*/  UIADD3 UR34, UPT, UPT, UR34, 0x40, URZ ;  /* 0x0000004022227890 */ /* 0x004fe2000fffe0ff */
[----:B---3--:R-:W-:Y:S01]  /*2090*/  UMOV UR7, UR29 ;  /* 0x0000001d00077c82 */ /* 0x008fe20008000000 */
[----:B------:R-:W-:Y:S01]  /*20a0*/  UMOV UR4, UR6 ;  /* 0x0000000600047c82 */ /* 0x000fe20008000000 */
[----:B----4-:R-:W-:Y:S09]  /*20b0*/  BRA.U UP2, `(.L_x_32) ;  /* 0xfffffffd02447547 */ /* 0x010ff2000b83ffff */
.L_x_26:
[----:B------:R-:W-:Y:S01]  /*20c0*/  ULEA UR4, UR6, UR13, 0x3 ;  /* 0x0000000d06047291 */ /* 0x000fe2000f8e18ff */
[----:B-1----:R-:W-:Y:S01]  /*20d0*/  SHF.L.U32 R0, R12, 0x1f, RZ ;  /* 0x0000001f0c007819 */ /* 0x002fe200000006ff */
[----:B------:R-:W-:Y:S01]  /*20e0*/  @!P1 SYNCS.ARRIVE.TRANS64.A1T0 RZ, [UR13+0x148], RZ ;  /* 0x000148ffffff99a7 */ /* 0x000fe2000810000d */
[----:B------:R-:W-:-:S06]  /*20f0*/  UISETP.GT.AND UP0, UPT, UR41, UR40, UPT ;  /* 0x000000282900728c */ /* 0x000fcc000bf04270 */
[----:B---3--:R1:W3:Y:S03]  /*2100*/  SYNCS.PHASECHK.TRANS64.TRYWAIT P0, [UR4+0x88], R0 ;  /* 0x00008800ff0075a7 */ /* 0x0082e60008001104 */
[----:B------:R-:W-:Y:S05]  /*2110*/  BRA.U !UP0, `(.L_x_33) ;  /* 0x0000000108c07547 */ /* 0x000fea000b800000 */
[----:B------:R-:W-:Y:S01]  /*2120*/  UIADD3 UR25, UPT, UPT, UR44, UR7, URZ ;  /* 0x000000072c197290 */ /* 0x000fe2000fffe0ff */
[----:B------:R-:W-:-:S11]  /*2130*/  UMOV UR4, UR6 ;  /* 0x0000000600047c82 */ /* 0x000fd60008000000 */
.L_x_39:
[----:B------:R-:W-:Y:S01]  /*2140*/  ULEA UR9, UR4, UR13, 0x3 ;  /* 0x0000000d04097291 */ /* 0x000fe2000f8e18ff */
[----:B---3--:R-:W-:Y:S01]  /*2150*/  @P3 MOV R2, 0x6000 ;  /* 0x0000600000023802 */ /* 0x008fe20000000f00 */
[----:B-1-34-:R-:W-:Y:S10]  /*2160*/  @P0 BRA `(.L_x_34) ;  /* 0x00000000000c0947 */ /* 0x01aff40003800000 */
[----:B------:R-:W-:-:S04]  /*2170*/  SHF.L.U32 R3, R12, 0x1f, RZ ;  /* 0x0000001f0c037819 */ /* 0x000fc800000006ff */
[----:B------:R-:W3:Y:S02]  /*2180*/  SYNCS.PHASECHK.TRANS64.TRYWAIT P0, [UR9+0x88], R3 ;  /* 0x00008803ff0075a7 */ /* 0x000ee40008001109 */
[----:B---3--:R-:W-:Y:S05]  /*2190*/  @!P0 BRA `(.L_x_35) ;  /* 0x00000064007c8947 */ /* 0x008fea0003800000 */
.L_x_34:
[----:B------:R3:W-:Y:S01]  /*21a0*/  @P3 SYNCS.ARRIVE.TRANS64 RZ, [UR9], R2 ;  /* 0x00000002ffff39a7 */ /* 0x0007e20008000009 */
[----:B------:R-:W-:-:S04]  /*21b0*/  ULOP3.LUT UR5, UR21, 0x2, URZ, 0xfc, !UPT ;  /* 0x0000000215057892 */ /* 0x000fc8000f8efcff */
[----:B------:R-:W-:-:S09]  /*21c0*/  UISETP.NE.AND UP0, UPT, UR5, 0x2, UPT ;  /* 0x000000020500788c */ /* 0x000fd2000bf05270 */
[----:B------:R-:W-:Y:S05]  /*21d0*/  BRA.U UP0, `(.L_x_36) ;  /* 0x0000000100047547 */ /* 0x000fea000b800000 */
[----:B--2---:R-:W-:Y:S05]  /*21e0*/  BPT.TRAP 0x1 ;  /* 0x000000040000795c */ /* 0x004fea0000300000 */
.L_x_36:
[----:B------:R-:W-:Y:S04]  /*21f0*/  BSSY.RECONVERGENT B0, `(.L_x_37) ;  /* 0x0000003000007945 */ /* 0x000fe80003800200 */
[----:B------:R-:W-:Y:S05]  /*2200*/  @!P2 BRA `(.L_x_38) ;  /* 0x000000000004a947 */ /* 0x000fea0003800000 */
[----:B--2---:R-:W-:Y:S05]  /*2210*/  BPT.TRAP 0x1 ;  /* 0x000000040000795c */ /* 0x004fea0000300000 */
.L_x_38:
[----:B--2---:R-:W-:Y:S05]  /*2220*/  BSYNC.RECONVERGENT B0 ;  /* 0x0000000000007941 */ /* 0x004fea0003800200 */
.L_x_37:
[----:B------:R-:W-:Y:S02]  /*2230*/  UIADD3 UR5, UPT, UPT, UR4, 0x1, URZ ;  /* 0x0000000104057890 */ /* 0x000fe4000fffe0ff */
[----:B------:R-:W-:Y:S02]  /*2240*/  USHF.L.U32 UR10, UR7, 0x6, URZ ;  /* 0x00000006070a7899 */ /* 0x000fe400080006ff */
[----:B------:R-:W-:Y:S02]  /*2250*/  UISETP.NE.AND UP0, UPT, UR5, 0x11, UPT ;  /* 0x000000110500788c */ /* 0x000fe4000bf05270 */
[----:B------:R-:W-:Y:S02]  /*2260*/  UIADD3 UR7, UPT, UPT, UR7, 0x1, URZ ;  /* 0x0000000107077890 */ /* 0x000fe4000fffe0ff */
[----:B------:R-:W-:Y:S02]  /*2270*/  USEL UR8, URZ, 0x1, UP0 ;  /* 0x00000001ff087887 */ /* 0x000fe40008000000 */
[----:B------:R-:W-:-:S02]  /*2280*/  USEL UR6, UR5, URZ, UP0 ;  /* 0x000000ff05067287 */ /* 0x000fc40008000000 */
[----:B------:R-:W-:Y:S02]  /*2290*/  UIADD3 UR22, UP0, UPT, UR26, 0x180, URZ ;  /* 0x000001801a167890 */ /* 0x000fe4000ff1e0ff */
[----:B------:R-:W-:Y:S01]  /*22a0*/  LOP3.LUT R12, R12, UR8, RZ, 0x3c, !PT ;  /* 0x000000080c0c7c12 */ /* 0x000fe2000f8e3cff */
[----:B------:R-:W-:Y:S02]  /*22b0*/  ULEA UR8, UR4, UR13, 0xd ;  /* 0x0000000d04087291 */ /* 0x000fe4000f8e68ff */
[----:B------:R-:W-:Y:S01]  /*22c0*/  UIADD3 UR14, UP1, UPT, UR26, 0x80, URZ ;  /* 0x000000801a0e7890 */ /* 0x000fe2000ff3e0ff */
[----:B-1----:R-:W-:Y:S01]  /*22d0*/  SHF.L.U32 R0, R12, 0x1f, RZ ;  /* 0x0000001f0c007819 */ /* 0x002fe200000006ff */
[----:B------:R-:W-:Y:S02]  /*22e0*/  UIADD3.X UR23, UPT, UPT, URZ, UR27, URZ, UP0, !UPT ;  /* 0x0000001bff177290 */ /* 0x000fe400087fe4ff */
[----:B------:R-:W-:Y:S02]  /*22f0*/  UISETP.NE.AND UP0, UPT, UR7, UR25, UPT ;  /* 0x000000190700728c */ /* 0x000fe4000bf05270 */
[----:B------:R-:W-:-:S02]  /*2300*/  ULEA UR5, UR6, UR13, 0x3 ;  /* 0x0000000d06057291 */ /* 0x000fc4000f8e18ff */
[----:B------:R-:W-:Y:S02]  /*2310*/  ULOP3.LUT UR9, UR9, 0xfefffff8, URZ, 0xc0, !UPT ;  /* 0xfefffff809097892 */ /* 0x000fe4000f8ec0ff */
[----:B------:R-:W-:Y:S02]  /*2320*/  ULEA UR16, UR4, UR30, 0xc ;  /* 0x0000001e04107291 */ /* 0x000fe4000f8e60ff */
[----:B------:R-:W-:Y:S02]  /*2330*/  UIADD3 UR8, UPT, UPT, UR8, 0x3400, URZ ;  /* 0x0000340008087890 */ /* 0x000fe4000fffe0ff */
[----:B------:R-:W-:Y:S01]  /*2340*/  UIADD3.X UR15, UPT, UPT, URZ, UR27, URZ, UP1, !UPT ;  /* 0x0000001bff0f7290 */ /* 0x000fe20008ffe4ff */
[----:B------:R4:W1:Y:S01]  /*2350*/  SYNCS.PHASECHK.TRANS64.TRYWAIT P0, [UR5+0x88], R0 ;  /* 0x00008800ff0075a7 */ /* 0x0008620008001105 */
[----:B------:R-:W-:Y:S01]  /*2360*/  UPRMT UR4, URZ, 0x5410, UR24 ;  /* 0x00005410ff047896 */ /* 0x000fe20008000018 */
[----:B------:R-:W-:Y:S01]  /*2370*/  UMOV UR32, 0x0 ;  /* 0x0000000000207882 */ /* 0x000fe20000000000 */
[----:B------:R-:W-:Y:S01]  /*2380*/  UMOV UR33, 0x10000000 ;  /* 0x1000000000217882 */ /* 0x000fe20000000000 */
[----:B------:R-:W-:Y:S01]  /*2390*/  UMOV UR11, UR35 ;  /* 0x00000023000b7c82 */ /* 0x000fe20008000000 */
[----:B------:R-:W-:Y:S01]  /*23a0*/  UMOV UR12, UR36 ;  /* 0x00000024000c7c82 */ /* 0x000fe20008000000 */
[----:B------:R-:W-:Y:S01]  /*23b0*/  UMOV UR20, UR36 ;  /* 0x0000002400147c82 */ /* 0x000fe20008000000 */
[----:B------:R-:W-:Y:S01]  /*23c0*/  UMOV UR17, UR9 ;  /* 0x0000000900117c82 */ /* 0x000fe20008000000 */
[----:B------:R-:W-:Y:S01]  /*23d0*/  UMOV UR18, UR10 ;  /* 0x0000000a00127c82 */ /* 0x000fe20008000000 */
[----:B------:R-:W-:Y:S01]  /*23e0*/  UTMALDG.3D.2CTA [UR8], [UR14], desc[UR32] ;  /* 0x000020080e0075b4 */ /* 0x000fe20008211000 */
[----:B------:R2:W-:Y:S02]  /*23f0*/  UTMALDG.3D.MULTICAST.2CTA [UR16], [UR22], UR4, desc[UR32] ;  /* 0x00002010160073b4 */ /* 0x0005e40008211804 */
[----:B--2---:R-:W-:Y:S01]  /*2400*/  UMOV UR4, UR6 ;  /* 0x0000000600047c82 */ /* 0x004fe20008000000 */
[----:B------:R-:W-:Y:S05]  /*2410*/  BRA.U UP0, `(.L_x_39) ;  /* 0xfffffffd00487547 */ /* 0x000fea000b83ffff */
.L_x_33:
[C---:B------:R-:W-:Y:S01]  /*2420*/  LEA R3, R11.reuse, UR13, 0x3 ;  /* 0x0000000d0b037c11 */ /* 0x040fe2000f8e18ff */
[----:B------:R-:W-:Y:S01]  /*2430*/  NOP ;  /* 0x0000000000007918 */ /* 0x000fe20000000000 */
[----:B-1--4-:R-:W-:Y:S02]  /*2440*/  SHF.L.U32 R0, R10, 0x1f, RZ ;  /* 0x0000001f0a007819 */ /* 0x012fe400000006ff */
[----:B------:R-:W-:Y:S02]  /*2450*/  LEA R4, R11, UR13, 0x4 ;  /* 0x0000000d0b047c11 */ /* 0x000fe4000f8e20ff */
[----:B---3--:R-:W1:Y:S02]  /*2460*/  SYNCS.PHASECHK.TRANS64.TRYWAIT P0, [R3+URZ+0x150], R0 ;  /* 0x00015000030075a7 */ /* 0x008e6400080011ff */
[----:B-1----:R-:W-:Y:S05]  /*2470*/  @!P0 BRA `(.L_x_40) ;  /* 0x0000006000dc8947 */ /* 0x002fea0003800000 */
.L_x_150:
[----:B------:R-:W3:Y:S01]  /*2480*/  LDS.128 R4, [R4+0x1e0] ;  /* 0x0001e00004047984 */ /* 0x000ee20000000c00 */
[----:B------:R-:W-:Y:S01]  /*2490*/  UISETP.GE.AND UP0, UPT, UR42, 0x1, UPT ;  /* 0x000000012a00788c */ /* 0x000fe2000bf06270 */
[----:B------:R-:W-:Y:S01]  /*24a0*/  @!PT LDS RZ, [RZ] ;  /* 0x00000000fffff984 */ /* 0x000fe20000000800 */
[----:B------:R-:W-:Y:S01]  /*24b0*/  @!PT LDS RZ, [RZ] ;  /* 0x00000000fffff984 */ /* 0x000fe20000000800 */
[----:B------:R-:W-:Y:S01]  /*24c0*/  @!PT LDS RZ, [RZ] ;  /* 0x00000000fffff984 */ /* 0x000fe20000000800 */
[----:B------:R-:W-:Y:S01]  /*24d0*/  @!PT LDS RZ, [RZ] ;  /* 0x00000000fffff984 */ /* 0x000fe20000000800 */
[----:B------:R4:W-:Y:S06]  /*24e0*/  MEMBAR.ALL.CTA ;  /* 0x0000000000007992 */ /* 0x0009ec0000008000 */
[----:B----4-:R-:W4:Y:S01]  /*24f0*/  FENCE.VIEW.ASYNC.S ;  /* 0x00000000000073c6 */ /* 0x010f220000000000 */
[----:B---3--:R-:W-:-:S13]  /*2500*/  LOP3.LUT P0, RZ, R6, 0x1, RZ, 0xc0, !PT ;  /* 0x0000000106ff7812 */ /* 0x008fda000780c0ff */
[----:B----4-:R-:W-:Y:S01]  /*2510*/  VOTEU.ANY UP1, P0 ;  /* 0x0000000000ff7886 */ /* 0x010fe20000020100 */
[----:B------:R-:W-:-:S13]  /*2520*/  PLOP3.LUT P0, PT, PT, PT, UP1, 0x80, 0x8 ;  /* 0x000000000008781c */ /* 0x000fda0003f0f018 */
[----:B-1----:R-:W-:Y:S02]  /*2530*/  @P0 LOP3.LUT R0, R5, 0xffff, RZ, 0xc0, !PT ;  /* 0x0000ffff05000812 */ /* 0x002fe400078ec0ff */
[----:B------:R-:W-:Y:S02]  /*2540*/  @P0 MOV R2, R4 ;  /* 0x0000000400020202 */ /* 0x000fe40000000f00 */
[----:B------:R-:W-:Y:S01]  /*2550*/  @P0 R2UR UR5, R0 ;  /* 0x00000000000502ca */ /* 0x000fe200000e0000 */
[----:B------:R-:W-:Y:S01]  /*2560*/  VIADD R0, R3, 0x160 ;  /* 0x0000016003007836 */ /* 0x000fe20000000000 */
[----:B------:R-:W-:Y:S02]  /*2570*/  @P0 SHF.R.U32.HI R4, RZ, 0x10, R5 ;  /* 0x00000010ff040819 */ /* 0x000fe40000011605 */
[----:B------:R-:W-:Y:S02]  /*2580*/  @P0 R2UR UR7, R2 ;  /* 0x00000000020702ca */ /* 0x000fe400000e0000 */
[----:B------:R-:W-:-:S02]  /*2590*/  PRMT R0, RZ, 0x654, R0 ;  /* 0x00000654ff007816 */ /* 0x000fc40000000000 */
[----:B------:R-:W-:Y:S02]  /*25a0*/  @P0 R2UR UR4, R4 ;  /* 0x00000000040402ca */ /* 0x000fe400000e0000 */
[----:B------:R1:W-:Y:S03]  /*25b0*/  SYNCS.ARRIVE.TRANS64.RED.A1T0 RZ, [R0+URZ], RZ ;  /* 0x000000ff00ff79a7 */ /* 0x0003e600081004ff */
[----:B------:R-:W-:-:S04]  /*25c0*/  @UP1 UMOV UR31, UR5 ;  /* 0x00000005001f1c82 */ /* 0x000fc80008000000 */
[----:B------:R-:W-:-:S04]  /*25d0*/  @UP1 UMOV UR37, UR7 ;  /* 0x0000000700251c82 */ /* 0x000fc80008000000 */
[----:B------:R-:W-:Y:S01]  /*25e0*/  @UP1 UMOV UR36, UR4 ;  /* 0x0000000400241c82 */ /* 0x000fe20008000000 */
[----:B------:R-:W-:Y:S05]  /*25f0*/  BRA.U !UP0, `(.L_x_41) ;  /* 0x0000000108d47547 */ /* 0x000fea000b800000 */
[----:B------:R-:W2:Y:S01]  /*2600*/  LDCU.128 UR16, c[0x0][0xb10] ;  /* 0x00016200ff1077ac */ /* 0x000ea20008000c00 */
[----:B------:R-:W3:Y:S01]  /*2610*/  LDCU UR12, c[0x0][0xb20] ;  /* 0x00016400ff0c77ac */ /* 0x000ee20008000800 */
[----:B------:R-:W4:Y:S01]  /*2620*/  LDCU UR20, c[0x0][0xb0c] ;  /* 0x00016180ff1477ac */ /* 0x000f220008000800 */
[----:B------:R-:W1:Y:S01]  /*2630*/  LDCU.64 UR8, c[0x0][0xb28] ;  /* 0x00016500ff0877ac */ /* 0x000e620008000a00 */
[----:B------:R-:W-:Y:S02]  /*2640*/  UISETP.NE.AND UP3, UPT, UR42, 0x1, UPT ;  /* 0x000000012a00788c */ /* 0x000fe4000bf65270 */
[----:B--2---:R-:W-:Y:S02]  /*2650*/  UIMAD.WIDE.U32 UR10, UR38, UR19, URZ ;  /* 0x00000013260a72a5 */ /* 0x004fe4000f8e00ff */
[----:B------:R-:W-:Y:S02]  /*2660*/  UIMAD.WIDE.U32 UR4, UR39, UR16, URZ ;  /* 0x00000010270472a5 */ /* 0x000fe4000f8e00ff */
[----:B------:R-:W-:-:S02]  /*2670*/  UISETP.NE.AND UP0, UPT, UR18, 0x1, UPT ;  /* 0x000000011200788c */ /* 0x000fc4000bf05270 */
[----:B------:R-:W-:Y:S01]  /*2680*/  UIMAD.WIDE.U32 UR22, UR31, UR19, URZ ;  /* 0x000000131f1672a5 */ /* 0x000fe2000f8e00ff */
[----:B------:R-:W-:Y:S02]  /*2690*/  UMOV UR10, UR11 ;  /* 0x0000000b000a7c82 */ /* 0x000fe40008000000 */
[----:B------:R-:W-:Y:S01]  /*26a0*/  UMOV UR4, UR5 ;  /* 0x0000000500047c82 */ /* 0x000fe20008000000 */
[----:B---3--:R-:W-:Y:S02]  /*26b0*/  USHF.R.U32.HI UR10, URZ, UR12, UR10 ;  /* 0x0000000cff0a7299 */ /* 0x008fe4000801160a */
[----:B----4-:R-:W-:Y:S02]  /*26c0*/  UISETP.NE.AND UP2, UPT, UR20, 0x1, UPT ;  /* 0x000000011400788c */ /* 0x010fe4000bf45270 */
[----:B------:R-:W-:Y:S02]  /*26d0*/  USHF.R.U32.HI UR4, URZ, UR17, UR4 ;  /* 0x00000011ff047299 */ /* 0x000fe40008011604 */
[----:B------:R-:W-:-:S02]  /*26e0*/  USEL UR5, UR38, UR10, !UP0 ;  /* 0x0000000a26057287 */ /* 0x000fc4000c000000 */
[----:B------:R-:W-:Y:S02]  /*26f0*/  USEL UR7, UR39, UR4, !UP2 ;  /* 0x0000000427077287 */ /* 0x000fe4000d000000 */
[----:B-1----:R-:W-:Y:S01]  /*2700*/  UIMAD.WIDE.U32 UR10, UR5, UR8, URZ ;  /* 0x00000008050a72a5 */ /* 0x002fe2000f8e00ff */
[----:B------:R-:W-:Y:S01]  /*2710*/  UMOV UR4, UR23 ;  /* 0x0000001700047c82 */ /* 0x000fe20008000000 */
[----:B------:R-:W-:Y:S02]  /*2720*/  UIMAD.WIDE.U32 UR14, UR37, UR16, URZ ;  /* 0x00000010250e72a5 */ /* 0x000fe4000f8e00ff */
[----:B------:R-:W-:-:S03]  /*2730*/  UIMAD.WIDE.U32 UR22, UR7, UR8, URZ ;  /* 0x00000008071672a5 */ /* 0x000fc6000f8e00ff */
[----:B------:R-:W-:Y:S01]  /*2740*/  UMOV UR10, UR11 ;  /* 0x0000000b000a7c82 */ /* 0x000fe20008000000 */
[----:B------:R-:W-:Y:S02]  /*2750*/  USHF.R.U32.HI UR4, URZ, UR12, UR4 ;  /* 0x0000000cff047299 */ /* 0x000fe40008011604 */
[----:B------:R-:W-:Y:S01]  /*2760*/  @UP3 USHF.R.U32.HI UR5, URZ, UR9, UR10 ;  /* 0x00000009ff053299 */ /* 0x000fe2000801160a */
[----:B------:R-:W-:Y:S01]  /*2770*/  UMOV UR14, UR15 ;  /* 0x0000000f000e7c82 */ /* 0x000fe20008000000 */
[----:B------:R-:W-:Y:S01]  /*2780*/  UMOV UR22, UR23 ;  /* 0x0000001700167c82 */ /* 0x000fe20008000000 */
[----:B------:R-:W-:Y:S02]  /*2790*/  USHF.R.U32.HI UR17, URZ, UR17, UR14 ;  /* 0x00000011ff117299 */ /* 0x000fe4000801160e */
[----:B------:R-:W-:Y:S02]  /*27a0*/  USEL UR4, UR31, UR4, !UP0 ;  /* 0x000000041f047287 */ /* 0x000fe4000c000000 */
[----:B------:R-:W-:-:S02]  /*27b0*/  @UP3 USHF.R.U32.HI UR7, URZ, UR9, UR22 ;  /* 0x00000009ff073299 */ /* 0x000fc40008011616 */
[----:B------:R-:W-:Y:S02]  /*27c0*/  UIMAD UR10, UR42, UR5, URZ ;  /* 0x000000052a0a72a4 */ /* 0x000fe4000f8e02ff */
[----:B------:R-:W-:Y:S02]  /*27d0*/  USEL UR5, UR37, UR17, !UP2 ;  /* 0x0000001125057287 */ /* 0x000fe4000d000000 */
[----:B------:R-:W-:Y:S02]  /*27e0*/  UIMAD UR12, UR42, UR7, URZ ;  /* 0x000000072a0c72a4 */ /* 0x000fe4000f8e02ff */
[----:B------:R-:W-:Y:S02]  /*27f0*/  UISETP.GE.AND UP0, UPT, UR4, UR10, UPT ;  /* 0x0000000a0400728c */ /* 0x000fe4000bf06270 */
[----:B------:R-:W-:Y:S02]  /*2800*/  UIMAD.WIDE.U32 UR10, UR4, UR8, URZ ;  /* 0x00000008040a72a5 */ /* 0x000fe4000f8e00ff */
[----:B------:R-:W-:-:S02]  /*2810*/  UISETP.GE.OR UP0, UPT, UR5, UR12, UP0 ;  /* 0x0000000c0500728c */ /* 0x000fc40008706670 */
[----:B------:R-:W-:Y:S02]  /*2820*/  UIMAD.WIDE.U32 UR14, UR5, UR8, URZ ;  /* 0x00000008050e72a5 */ /* 0x000fe4000f8e00ff */
[----:B------:R-:W-:Y:S01]  /*2830*/  UIADD3 UR12, UPT, UPT, -UR5, URZ, URZ ;  /* 0x000000ff050c7290 */ /* 0x000fe2000fffe1ff */
[----:B------:R-:W-:Y:S01]  /*2840*/  UMOV UR10, UR11 ;  /* 0x0000000b000a7c82 */ /* 0x000fe20008000000 */
[----:B------:R-:W-:Y:S02]  /*2850*/  UIADD3 UR11, UPT, UPT, -UR4, URZ, URZ ;  /* 0x000000ff040b7290 */ /* 0x000fe4000fffe1ff */
[----:B------:R-:W-:-:S03]  /*2860*/  USHF.R.U32.HI UR10, URZ, UR9, UR10 ;  /* 0x00000009ff0a7299 */ /* 0x000fc6000801160a */
[----:B------:R-:W-:Y:S01]  /*2870*/  @!UP0 UMOV UR8, UR15 ;  /* 0x0000000f00088c82 */ /* 0x000fe20008000000 */
[----:B------:R-:W-:Y:S02]  /*2880*/  UIMAD UR11, UR18, UR11, UR31 ;  /* 0x0000000b120b72a4 */ /* 0x000fe4000f8e021f */
[----:B------:R-:W-:Y:S02]  /*2890*/  USEL UR10, UR4, UR10, !UP3 ;  /* 0x0000000a040a7287 */ /* 0x000fe4000d800000 */
[----:B------:R-:W-:Y:S02]  /*28a0*/  @!UP0 USHF.R.U32.HI UR8, URZ, UR9, UR8 ;  /* 0x00000009ff088299 */ /* 0x000fe40008011608 */
[----:B------:R-:W-:Y:S02]  /*28b0*/  UIADD3 UR9, UPT, UPT, -UR10, URZ, URZ ;  /* 0x000000ff0a097290 */ /* 0x000fe4000fffe1ff */
[----:B------:R-:W-:Y:S02]  /*28c0*/  @!UP0 USEL UR8, UR5, UR8, !UP3 ;  /* 0x0000000805088287 */ /* 0x000fe4000d800000 */
[----:B------:R-:W-:-:S02]  /*28d0*/  UIMAD UR9, UR42, UR9, UR4 ;  /* 0x000000092a0972a4 */ /* 0x000fc4000f8e0204 */
[----:B------:R-:W-:Y:S02]  /*28e0*/  @!UP0 UIADD3 UR10, UPT, UPT, UR10, -UR8, URZ ;  /* 0x800000080a0a8290 */ /* 0x000fe4000fffe0ff */
[----:B------:R-:W-:Y:S02]  /*28f0*/  @!UP0 UIMAD UR8, UR9, UR7, UR8 ;  /* 0x00000007090882a4 */ /* 0x000fe4000f8e0208 */
[----:B------:R-:W-:Y:S02]  /*2900*/  @!UP0 UIMAD UR4, UR42, UR10, UR5 ;  /* 0x0000000a2a0482a4 */ /* 0x000fe4000f8e0205 */
[----:B------:R-:W-:Y:S02]  /*2910*/  UIMAD UR7, UR20, UR12, UR37 ;  /* 0x0000000c140772a4 */ /* 0x000fe4000f8e0225 */
[----:B------:R-:W-:Y:S01]  /*2920*/  UIMAD UR31, UR4, UR18, UR11 ;  /* 0x00000012041f72a4 */ /* 0x000fe2000f8e020b */
[----:B------:R-:W-:Y:S02]  /*2930*/  @!UP0 UMOV UR5, UR8 ;  /* 0x0000000800058c82 */ /* 0x000fe40008000000 */
[----:B------:R-:W-:-:S12]  /*2940*/  UIMAD UR37, UR5, UR20, UR7 ;  /* 0x00000014052572a4 */ /* 0x000fd8000f8e0207 */
.L_x_41:
[----:B------:R-:W3:Y:S02]  /*2950*/  LDCU UR4, c[0x0][0xb30] ;  /* 0x00016600ff0477ac */ /* 0x000ee40008000800 */
[----:B---3--:R-:W-:-:S09]  /*2960*/  UISETP.NE.AND UP0, UPT, UR4, 0x1, UPT ;  /* 0x000000010400788c */ /* 0x008fd2000bf05270 */
[----:B------:R-:W-:Y:S05]  /*2970*/  BRA.U UP0, `(.L_x_42) ;  /* 0x0000000100447547 */ /* 0x000fea000b800000 */
[----:B------:R-:W3:Y:S01]  /*2980*/  LDCU.128 UR16, c[0x0][0xb10] ;  /* 0x00016200ff1077ac */ /* 0x000ee20008000c00 */
[----:B------:R-:W4:Y:S01]  /*2990*/  LDCU UR10, c[0x0][0xb0c] ;  /* 0x00016180ff0a77ac */ /* 0x000f220008000800 */
[----:B------:R-:W1:Y:S01]  /*29a0*/  LDCU UR7, c[0x0][0xb20] ;  /* 0x00016400ff0777ac */ /* 0x000e620008000800 */
[----:B---3--:R-:W-:Y:S02]  /*29b0*/  UIMAD.WIDE.U32 UR8, UR37, UR16, URZ ;  /* 0x00000010250872a5 */ /* 0x008fe4000f8e00ff */
[----:B------:R-:W-:Y:S02]  /*29c0*/  UIMAD.WIDE.U32 UR4, UR31, UR19, URZ ;  /* 0x000000131f0472a5 */ /* 0x000fe4000f8e00ff */
[----:B----4-:R-:W-:Y:S02]  /*29d0*/  UISETP.NE.AND UP2, UPT, UR10, 0x1, UPT ;  /* 0x000000010a00788c */ /* 0x010fe4000bf45270 */
[----:B------:R-:W-:Y:S01]  /*29e0*/  UISETP.NE.AND UP0, UPT, UR18, 0x1, UPT ;  /* 0x000000011200788c */ /* 0x000fe2000bf05270 */
[----:B------:R-:W-:-:S02]  /*29f0*/  UMOV UR8, UR9 ;  /* 0x0000000900087c82 */ /* 0x000fc40008000000 */
[----:B------:R-:W-:Y:S01]  /*2a00*/  UMOV UR4, UR5 ;  /* 0x0000000500047c82 */ /* 0x000fe20008000000 */
[----:B------:R-:W-:Y:S02]  /*2a10*/  USHF.R.U32.HI UR17, URZ, UR17, UR8 ;  /* 0x00000011ff117299 */ /* 0x000fe40008011608 */
[----:B-1----:R-:W-:Y:S02]  /*2a20*/  USHF.R.U32.HI UR4, URZ, UR7, UR4 ;  /* 0x00000007ff047299 */ /* 0x002fe40008011604 */
[----:B------:R-:W-:Y:S02]  /*2a30*/  USEL UR5, UR37, UR17, !UP2 ;  /* 0x0000001125057287 */ /* 0x000fe4000d000000 */
[----:B------:R-:W-:-:S04]  /*2a40*/  USEL UR4, UR31, UR4, !UP0 ;  /* 0x000000041f047287 */ /* 0x000fc8000c000000 */
[----:B------:R-:W-:Y:S02]  /*2a50*/  UIADD3 UR7, UPT, UPT, UR5, -UR4, URZ ;  /* 0x8000000405077290 */ /* 0x000fe4000fffe0ff */
[----:B------:R-:W-:Y:S02]  /*2a60*/  UIADD3 UR4, UPT, UPT, -UR5, UR4, URZ ;  /* 0x0000000405047290 */ /* 0x000fe4000fffe1ff */
[----:B------:R-:W-:Y:S02]  /*2a70*/  UIMAD UR31, UR7, UR18, UR31 ;  /* 0x00000012071f72a4 */ /* 0x000fe4000f8e021f */
[----:B------:R-:W-:-:S12]  /*2a80*/  UIMAD UR37, UR4, UR10, UR37 ;  /* 0x0000000a042572a4 */ /* 0x000fd8000f8e0225 */
.L_x_42:
[----:B------:R-:W-:Y:S01]  /*2a90*/  VIADD R11, R11, 0x1 ;  /* 0x000000010b0b7836 */ /* 0x000fe20000000000 */
[----:B------:R-:W-:Y:S02]  /*2aa0*/  R2UR UR5, R51 ;  /* 0x00000000330572ca */ /* 0x000fe400000e0000 */
[----:B------:R-:W-:Y:S02]  /*2ab0*/  R2UR UR4, R50 ;  /* 0x00000000320472ca */ /* 0x000fe400000e0000 */
[C---:B------:R-:W-:Y:S02]  /*2ac0*/  ISETP.NE.AND P0, PT, R11.reuse, 0x2, PT ;  /* 0x000000020b00780c */ /* 0x040fe40003f05270 */
[----:B------:R-:W-:Y:S02]  /*2ad0*/  PLOP3.LUT P1, PT, PT, PT, PT, 0x80, 0x8 ;  /* 0x000000000008781c */ /* 0x000fe40003f2f070 */
[----:B-1----:R-:W-:Y:S02]  /*2ae0*/  SEL R0, RZ, 0x1, P0 ;  /* 0x00000001ff007807 */ /* 0x002fe40000000000 */
[----:B------:R-:W-:-:S02]  /*2af0*/  SEL R11, R11, RZ, P0 ;  /* 0x000000ff0b0b7207 */ /* 0x000fc40000000000 */
[----:B------:R-:W-:Y:S01]  /*2b00*/  LOP3.LUT R10, R10, R0, RZ, 0x3c, !PT ;  /* 0x000000000a0a7212 */ /* 0x000fe200078e3cff */
[----:B------:R-:W-:Y:S02]  /*2b10*/  UIADD3 UR32, UPT, UPT, UR37, UR5, URZ ;  /* 0x0000000525207290 */ /* 0x000fe4000fffe0ff */
[----:B------:R-:W-:Y:S01]  /*2b20*/  UIADD3 UR33, UPT, UPT, UR31, UR4, URZ ;  /* 0x000000041f217290 */ /* 0x000fe2000fffe0ff */
[----:B------:R-:W-:Y:S11]  /*2b30*/  BRA.U UP1, `(.L_x_43) ;  /* 0xfffffff101387547 */ /* 0x000ff6000b83ffff */
[----:B------:R-:W-:Y:S01]  /*2b40*/  UIADD3 UR13, UPT, UPT, UR13, 0x88, URZ ;  /* 0x000000880d0d7890 */ /* 0x000fe2000fffe0ff */
[----:B------:R-:W-:-:S03]  /*2b50*/  SHF.L.U32 R2, R12, 0x1f, RZ ;  /* 0x0000001f0c027819 */ /* 0x000fc600000006ff */
[----:B------:R-:W-:-:S09]  /*2b60*/  ULEA UR4, UR6, UR13, 0x3 ;  /* 0x0000000d06047291 */ /* 0x000fd2000f8e18ff */
[----:B------:R-:W1:Y:S02]  /*2b70*/  SYNCS.PHASECHK.TRANS64.TRYWAIT P0, [UR4], R2 ;  /* 0x00000002ff0075a7 */ /* 0x000e640008001104 */
[----:B-1----:R-:W-:Y:S05]  /*2b80*/  @!P0 BRA `(.L_x_44) ;  /* 0x0000005c002c8947 */ /* 0x002fea0003800000 */
.L_x_152:
[----:B------:R-:W-:-:S04]  /*2b90*/  UIADD3 UR4, UPT, UPT, UR6, 0x1, URZ ;  /* 0x0000000106047890 */ /* 0x000fc8000fffe0ff */
[----:B------:R-:W-:-:S04]  /*2ba0*/  UISETP.NE.AND UP0, UPT, UR4, 0x11, UPT ;  /* 0x000000110400788c */ /* 0x000fc8000bf05270 */
[----:B------:R-:W-:Y:S02]  /*2bb0*/  USEL UR6, URZ, 0x1, UP0 ;  /* 0x00000001ff067887 */ /* 0x000fe40008000000 */
[----:B------:R-:W-:-:S04]  /*2bc0*/  USEL UR4, UR4, URZ, UP0 ;  /* 0x000000ff04047287 */ /* 0x000fc80008000000 */
[----:B------:R-:W-:Y:S01]  /*2bd0*/  ULEA UR5, UR4, UR13, 0x3 ;  /* 0x0000000d04057291 */ /* 0x000fe2000f8e18ff */
[----:B-1----:R-:W-:-:S04]  /*2be0*/  LOP3.LUT R2, R12, UR6, RZ, 0x3c, !PT ;  /* 0x000000060c027c12 */ /* 0x002fc8000f8e3cff */
[----:B------:R-:W-:-:S04]  /*2bf0*/  SHF.L.U32 R3, R2, 0x1f, RZ ;  /* 0x0000001f02037819 */ /* 0x000fc800000006ff */
[----:B------:R-:W1:Y:S02]  /*2c00*/  SYNCS.PHASECHK.TRANS64.TRYWAIT P0, [UR5], R3 ;  /* 0x00000003ff0075a7 */ /* 0x000e640008001105 */
[----:B-1----:R-:W-:Y:S05]  /*2c10*/  @!P0 BRA `(.L_x_45) ;  /* 0x0000005c00208947 */ /* 0x002fea0003800000 */
.L_x_154:
[----:B------:R-:W-:-:S04]  /*2c20*/  UIADD3 UR4, UPT, UPT, UR4, 0x1, URZ ;  /* 0x0000000104047890 */ /* 0x000fc8000fffe0ff */
[----:B------:R-:W-:-:S04]  /*2c30*/  UISETP.NE.AND UP0, UPT, UR4, 0x11, UPT ;  /* 0x000000110400788c */ /* 0x000fc8000bf05270 */
[----:B------:R-:W-:Y:S02]  /*2c40*/  USEL UR6, URZ, 0x1, UP0 ;  /* 0x00000001ff067887 */ /* 0x000fe40008000000 */
[----:B------:R-:W-:-:S04]  /*2c50*/  USEL UR4, UR4, URZ, UP0 ;  /* 0x000000ff04047287 */ /* 0x000fc80008000000 */
[----:B------:R-:W-:Y:S01]  /*2c60*/  ULEA UR5, UR4, UR13, 0x3 ;  /* 0x0000000d04057291 */ /* 0x000fe2000f8e18ff */
[----:B------:R-:W-:-:S04]  /*2c70*/  LOP3.LUT R2, R2, UR6, RZ, 0x3c, !PT ;  /* 0x0000000602027c12 */ /* 0x000fc8000f8e3cff */
[----:B-1----:R-:W-:-:S04]  /*2c80*/  SHF.L.U32 R3, R2, 0x1f, RZ ;  /* 0x0000001f02037819 */ /* 0x002fc800000006ff */
[----:B------:R-:W1:Y:S02]  /*2c90*/  SYNCS.PHASECHK.TRANS64.TRYWAIT P0, [UR5], R3 ;  /* 0x00000003ff0075a7 */ /* 0x000e640008001105 */
[----:B-1----:R-:W-:Y:S05]  /*2ca0*/  @!P0 BRA `(.L_x_46) ;  /* 0x0000005c00148947 */ /* 0x002fea0003800000 */
.L_x_156:
        /* <DEDUP_REMOVED lines=9> */
.L_x_158:
        /* <DEDUP_REMOVED lines=9> */
.L_x_160:
        /* <DEDUP_REMOVED lines=9> */
.L_x_162:
        /* <DEDUP_REMOVED lines=9> */
.L_x_164:
        /* <DEDUP_REMOVED lines=9> */
.L_x_166:
        /* <DEDUP_REMOVED lines=9> */
.L_x_168:
        /* <DEDUP_REMOVED lines=9> */
.L_x_170:
        /* <DEDUP_REMOVED lines=9> */
.L_x_172:
        /* <DEDUP_REMOVED lines=9> */
.L_x_174:
        /* <DEDUP_REMOVED lines=9> */
.L_x_176:
        /* <DEDUP_REMOVED lines=9> */
.L_x_178:
        /* <DEDUP_REMOVED lines=9> */
.L_x_180:
        /* <DEDUP_REMOVED lines=9> */
.L_x_182:
[----:B------:R-:W-:-:S04]  /*3400*/  UIADD3 UR4, UPT, UPT, UR4, 0x1, URZ ;  /* 0x0000000104047890 */ /* 0x000fc8000fffe0ff */
[----:B------:R-:W-:-:S04]  /*3410*/  UISETP.NE.AND UP0, UPT, UR4, 0x11, UPT ;  /* 0x000000110400788c */ /* 0x000fc8000bf05270 */
[----:B------:R-:W-:Y:S02]  /*3420*/  USEL UR5, URZ, 0x1, UP0 ;  /* 0x00000001ff057887 */ /* 0x000fe40008000000 */
[----:B------:R-:W-:-:S04]  /*3430*/  USEL UR4, UR4, URZ, UP0 ;  /* 0x000000ff04047287 */ /* 0x000fc80008000000 */
[----:B------:R-:W-:Y:S01]  /*3440*/  ULEA UR4, UR4, UR13, 0x3 ;  /* 0x0000000d04047291 */ /* 0x000fe2000f8e18ff */
[----:B------:R-:W-:-:S04]  /*3450*/  LOP3.LUT R2, R2, UR5, RZ, 0x3c, !PT ;  /* 0x0000000502027c12 */ /* 0x000fc8000f8e3cff */
[----:B------:R-:W-:Y:S01]  /*3460*/  SHF.L.U32 R2, R2, 0x1f, RZ ;  /* 0x0000001f02027819 */ /* 0x000fe200000006ff */
[----:B-1----:R-:W-:-:S07]  /*3470*/  IMAD.U32 R0, RZ, RZ, UR4 ;  /* 0x00000004ff007e24 */ /* 0x002fce000f8e00ff */
.L_x_60:
[----:B-1----:R1:W3:Y:S02]  /*3480*/  SYNCS.PHASECHK.TRANS64.TRYWAIT P0, [R0+URZ], R2 ;  /* 0x00000002000075a7 */ /* 0x0022e400080011ff */
[----:B---3--:R-:W-:Y:S05]  /*3490*/  @!P0 NANOSLEEP.SYNCS 0x989680 ;  /* 0x009896800000895d */ /* 0x008fea0003900000 */
[----:B------:R-:W3:Y:S02]  /*34a0*/  @!P0 SYNCS.PHASECHK.TRANS64 P0, [R0+URZ], R2 ;  /* 0x00000002000085a7 */ /* 0x000ee400080010ff */
[----:B--23--:R-:W-:Y:S05]  /*34b0*/  @P0 EXIT ;  /* 0x000000000000094d */ /* 0x00cfea0003800000 */
[----:B------:R-:W-:Y:S05]  /*34c0*/  BRA `(.L_x_60) ;  /* 0xfffffffc00ec7947 */ /* 0x000fea000383ffff */
.L_x_23:
[----:B------:R-:W2:Y:S02]  /*34d0*/  S2UR UR4, SR_CgaCtaId ;  /* 0x00000000000479c3 */ /* 0x000ea40000008800 */
[----:B--2---:R-:W-:-:S04]  /*34e0*/  UISETP.NE.AND UP0, UPT, UR4, URZ, UPT ;  /* 0x000000ff0400728c */ /* 0x004fc8000bf05270 */
[----:B------:R-:W-:-:S09]  /*34f0*/  UISETP.NE.OR UP0, UPT, UR20, 0x1, UP0 ;  /* 0x000000011400788c */ /* 0x000fd20008705670 */
[----:B------:R-:W-:Y:S05]  /*3500*/  BRA.U UP0, `(.L_x_61) ;  /* 0x00000005004c7547 */ /* 0x000fea000b800000 */
[----:B------:R-:W2:Y:S01]  /*3510*/  S2UR UR5, SR_CgaCtaId ;  /* 0x00000000000579c3 */ /* 0x000ea20000008800 */
[----:B------:R-:W-:Y:S01]  /*3520*/  UMOV UR4, 0x400 ;  /* 0x0000040000047882 */ /* 0x000fe20000000000 */
[----:B------:R-:W-:Y:S01]  /*3530*/  ISETP.GE.U32.AND P2, PT, R3, 0x4, PT ;  /* 0x000000040300780c */ /* 0x000fe20003f46070 */
[----:B------:R-:W-:Y:S01]  /*3540*/  IMAD.MOV.U32 R12, RZ, RZ, 0x1 ;  /* 0x00000001ff0c7424 */ /* 0x000fe200078e00ff */
[----:B------:R-:W-:Y:S02]  /*3550*/  CS2R R10, SRZ ;  /* 0x00000000000a7805 */ /* 0x000fe4000001ff00 */
[----:B------:R-:W-:Y:S01]  /*3560*/  CS2R R8, SRZ ;  /* 0x0000000000087805 */ /* 0x000fe2000001ff00 */
[----:B--2---:R-:W-:-:S03]  /*3570*/  ULEA UR6, UR5, UR4, 0x18 ;  /* 0x0000000405067291 */ /* 0x004fc6000f8ec0ff */
[----:B------:R-:W-:-:S09]  /*3580*/  UMOV UR5, URZ ;  /* 0x000000ff00057c82 */ /* 0x000fd20008000000 */
.L_x_65:
[----:B------:R-:W-:Y:S02]  /*3590*/  LEA R0, R8, UR6, 0x3 ;  /* 0x0000000608007c11 */ /* 0x000fe4000f8e18ff */
[----:B------:R-:W-:-:S03]  /*35a0*/  SHF.L.U32 R4, R9, 0x1f, RZ ;  /* 0x0000001f09047819 */ /* 0x000fc600000006ff */
[----:B------:R-:W-:Y:S01]  /*35b0*/  VIADD R5, R0, 0x1c0 ;  /* 0x000001c000057836 */ /* 0x000fe20000000000 */
[----:B------:R-:W2:Y:S02]  /*35c0*/  SYNCS.PHASECHK.TRANS64.TRYWAIT P0, [R0+URZ+0x1b0], R4 ;  /* 0x0001b004000075a7 */ /* 0x000ea400080011ff */
[----:B--2---:R-:W-:Y:S05]  /*35d0*/  @!P0 BRA `(.L_x_62) ;  /* 0x0000005800188947 */ /* 0x004fea0003800000 */
.L_x_183:
[----:B------:R-:W-:Y:S01]  /*35e0*/  ULEA UR4, UR5, UR6, 0x3 ;  /* 0x0000000605047291 */ /* 0x000fe2000f8e18ff */
[----:B--2---:R-:W-:Y:S01]  /*35f0*/  PRMT R0, RZ, 0x654, R5 ;  /* 0x00000654ff007816 */ /* 0x004fe20000000005 */
[----:B------:R-:W-:Y:S01]  /*3600*/  @!P2 IMAD.MOV.U32 R4, RZ, RZ, 0x10 ;  /* 0x00000010ff04a424 */ /* 0x000fe200078e00ff */
[----:B------:R-:W-:Y:S01]  /*3610*/  SHF.L.U32 R5, R12, 0x1f, RZ ;  /* 0x0000001f0c057819 */ /* 0x000fe200000006ff */
[----:B------:R-:W-:Y:S01]  /*3620*/  UIADD3 UR7, UPT, UPT, UR4, 0x150, URZ ;  /* 0x0000015004077890 */ /* 0x000fe2000fffe0ff */
[----:B------:R2:W-:Y:S05]  /*3630*/  SYNCS.ARRIVE.TRANS64.RED.A1T0 RZ, [R0+URZ], RZ ;  /* 0x000000ff00ff79a7 */ /* 0x0005ea00081004ff */
[----:B------:R-:W-:Y:S01]  /*3640*/  IMAD.U32 R6, RZ, RZ, UR7 ;  /* 0x00000007ff067e24 */ /* 0x000fe2000f8e00ff */
[----:B------:R-:W3:Y:S04]  /*3650*/  SYNCS.PHASECHK.TRANS64.TRYWAIT P0, [UR4+0x160], R5 ;  /* 0x00016005ff0075a7 */ /* 0x000ee80008001104 */
[----:B------:R-:W-:Y:S01]  /*3660*/  PRMT R6, R3, 0x654, R6 ;  /* 0x0000065403067816 */ /* 0x000fe20000000006 */
[----:B--23--:R-:W-:Y:S06]  /*3670*/  @!P0 BRA `(.L_x_63) ;  /* 0x0000005800048947 */ /* 0x00cfec0003800000 */
.L_x_185:
[----:B------:R-:W-:Y:S01]  /*3680*/  ULEA UR8, UR5, UR6, 0x4 ;  /* 0x0000000605087291 */ /* 0x000fe2000f8e20ff */
[----:B------:R-:W-:Y:S01]  /*3690*/  SEL R2, R6, R2, !P2 ;  /* 0x0000000206027207 */ /* 0x000fe20005000000 */
[----:B------:R-:W-:Y:S01]  /*36a0*/  UIADD3 UR9, UPT, UPT, UR4, 0x150, URZ ;  /* 0x0000015004097890 */ /* 0x000fe2000fffe0ff */
[----:B--2---:R-:W-:Y:S01]  /*36b0*/  LEA R0, R11, UR6, 0x3 ;  /* 0x000000060b007c11 */ /* 0x004fe2000f8e18ff */
[----:B------:R-:W-:Y:S01]  /*36c0*/  UIADD3 UR8, UPT, UPT, UR8, 0x1e0, URZ ;  /* 0x000001e008087890 */ /* 0x000fe2000fffe0ff */
[----:B------:R2:W-:Y:S01]  /*36d0*/  @!P2 SYNCS.ARRIVE.TRANS64.RED RZ, [R2+URZ], R4 ;  /* 0x0000000402ffa9a7 */ /* 0x0005e200080004ff */
[----:B------:R-:W-:Y:S01]  /*36e0*/  UIADD3 UR4, UPT, UPT, UR5, 0x1, URZ ;  /* 0x0000000105047890 */ /* 0x000fe2000fffe0ff */
[----:B------:R-:W-:-:S03]  /*36f0*/  VIADD R8, R8, 0x1 ;  /* 0x0000000108087836 */ /* 0x000fc60000000000 */
[----:B------:R-:W-:Y:S02]  /*3700*/  UISETP.NE.AND UP0, UPT, UR4, 0x2, UPT ;  /* 0x000000020400788c */ /* 0x000fe4000bf05270 */
[----:B------:R-:W-:Y:S01]  /*3710*/  ISETP.NE.AND P0, PT, R8, 0x2, PT ;  /* 0x000000020800780c */ /* 0x000fe20003f05270 */
[----:B------:R-:W-:Y:S06]  /*3720*/  UGETNEXTWORKID.BROADCAST [UR8], [UR9] ;  /* 0x00000000080073ca */ /* 0x000fec0008000100 */
[----:B------:R-:W-:Y:S02]  /*3730*/  USEL UR7, URZ, 0x1, UP0 ;  /* 0x00000001ff077887 */ /* 0x000fe40008000000 */
[----:B------:R-:W-:-:S04]  /*3740*/  USEL UR5, UR4, URZ, UP0 ;  /* 0x000000ff04057287 */ /* 0x000fc80008000000 */
[----:B------:R-:W-:Y:S02]  /*3750*/  LOP3.LUT R12, R12, UR7, RZ, 0x3c, !PT ;  /* 0x000000070c0c7c12 */ /* 0x000fe4000f8e3cff */
[----:B--2---:R-:W-:-:S04]  /*3760*/  SHF.L.U32 R4, R10, 0x1f, RZ ;  /* 0x0000001f0a047819 */ /* 0x004fc800000006ff */
[----:B------:R-:W2:Y:S02]  /*3770*/  SYNCS.PHASECHK.TRANS64.TRYWAIT P1, [R0+URZ+0x150], R4 ;  /* 0x00015004000075a7 */ /* 0x000ea400080211ff */
[----:B--2---:R-:W-:Y:S05]  /*3780*/  @!P1 BRA `(.L_x_64) ;  /* 0x0000005400d89947 */ /* 0x004fea0003800000 */
.L_x_186:
[C---:B--2---:R-:W-:Y:S01]  /*3790*/  LEA R4, R11.reuse, UR6, 0x4 ;  /* 0x000000060b047c11 */ /* 0x044fe2000f8e20ff */
[----:B------:R-:W-:Y:S01]  /*37a0*/  VIADD R0, R0, 0x160 ;  /* 0x0000016000007836 */ /* 0x000fe20000000000 */
[----:B------:R-:W-:Y:S01]  /*37b0*/  SEL R8, R8, RZ, P0 ;  /* 0x000000ff08087207 */ /* 0x000fe20000000000 */
[----:B------:R-:W-:-:S03]  /*37c0*/  VIADD R11, R11, 0x1 ;  /* 0x000000010b0b7836 */ /* 0x000fc60000000000 */
[----:B------:R-:W2:Y:S01]  /*37d0*/  LDS.128 R4, [R4+0x1e0] ;  /* 0x0001e00004047984 */ /* 0x000ea20000000c00 */
[----:B------:R-:W-:Y:S02]  /*37e0*/  PRMT R0, RZ, 0x654, R0 ;  /* 0x00000654ff007816 */ /* 0x000fe40000000000 */
[C---:B------:R-:W-:Y:S01]  /*37f0*/  ISETP.NE.AND P1, PT, R11.reuse, 0x2, PT ;  /* 0x000000020b00780c */ /* 0x040fe20003f25270 */
[----:B------:R-:W-:Y:S01]  /*3800*/  @!PT LDS RZ, [RZ] ;  /* 0x00000000fffff984 */ /* 0x000fe20000000800 */
[----:B------:R-:W-:Y:S01]  /*3810*/  @!PT LDS RZ, [RZ] ;  /* 0x00000000fffff984 */ /* 0x000fe20000000800 */
[----:B------:R-:W-:Y:S01]  /*3820*/  @!PT LDS RZ, [RZ] ;  /* 0x00000000fffff984 */ /* 0x000fe20000000800 */
[----:B------:R-:W-:Y:S01]  /*3830*/  @!PT LDS RZ, [RZ] ;  /* 0x00000000fffff984 */ /* 0x000fe20000000800 */
[----:B------:R3:W-:Y:S06]  /*3840*/  MEMBAR.ALL.CTA ;  /* 0x0000000000007992 */ /* 0x0007ec0000008000 */
[----:B---3--:R-:W3:Y:S01]  /*3850*/  FENCE.VIEW.ASYNC.S ;  /* 0x00000000000073c6 */ /* 0x008ee20000000000 */
[----:B------:R-:W-:Y:S01]  /*3860*/  SEL R11, R11, RZ, P1 ;  /* 0x000000ff0b0b7207 */ /* 0x000fe20000800000 */
[----:B---3--:R3:W-:Y:S01]  /*3870*/  SYNCS.ARRIVE.TRANS64.RED.A1T0 RZ, [R0+URZ], RZ ;  /* 0x000000ff00ff79a7 */ /* 0x0087e200081004ff */
[----:B--2---:R-:W-:-:S02]  /*3880*/  LOP3.LUT P3, RZ, R6, 0x1, RZ, 0xc0, !PT ;  /* 0x0000000106ff7812 */ /* 0x004fc4000786c0ff */
[----:B------:R-:W-:-:S04]  /*3890*/  SEL R4, RZ, 0x1, P1 ;  /* 0x00000001ff047807 */ /* 0x000fc80000800000 */
[----:B------:R-:W-:Y:S02]  /*38a0*/  LOP3.LUT R10, R10, R4, RZ, 0x3c, !PT ;  /* 0x000000040a0a7212 */ /* 0x000fe400078e3cff */
[----:B---3--:R-:W-:-:S04]  /*38b0*/  SEL R0, RZ, 0x1, P0 ;  /* 0x00000001ff007807 */ /* 0x008fc80000000000 */
[----:B------:R-:W-:Y:S01]  /*38c0*/  LOP3.LUT R9, R9, R0, RZ, 0x3c, !PT ;  /* 0x0000000009097212 */ /* 0x000fe200078e3cff */
[----:B------:R-:W-:Y:S06]  /*38d0*/  @P3 BRA `(.L_x_65) ;  /* 0xfffffffc002c3947 */ /* 0x000fec000383ffff */
[----:B------:R-:W-:Y:S01]  /*38e0*/  ULEA UR4, UR5, UR6, 0x3 ;  /* 0x0000000605047291 */ /* 0x000fe2000f8e18ff */
[----:B------:R-:W-:-:S08]  /*38f0*/  SHF.L.U32 R2, R12, 0x1f, RZ ;  /* 0x0000001f0c027819 */ /* 0x000fd000000006ff */
[----:B------:R-:W2:Y:S02]  /*3900*/  SYNCS.PHASECHK.TRANS64 P0, [UR4+0x160], R2 ;  /* 0x00016002ff0075a7 */ /* 0x000ea40008001004 */
[----:B--2---:R-:W-:Y:S05]  /*3910*/  @P0 BRA `(.L_x_66) ;  /* 0x0000000000080947 */ /* 0x004fea0003800000 */
[----:B------:R-:W2:Y:S02]  /*3920*/  SYNCS.PHASECHK.TRANS64.TRYWAIT P0, [UR4+0x160], R2 ;  /* 0x00016002ff0075a7 */ /* 0x000ea40008001104 */
[----:B--2---:R-:W-:Y:S05]  /*3930*/  @!P0 BRA `(.L_x_67) ;  /* 0x0000005400808947 */ /* 0x004fea0003800000 */
.L_x_66:
[----:B------:R-:W-:-:S04]  /*3940*/  UIADD3 UR7, UPT, UPT, UR5, 0x1, URZ ;  /* 0x0000000105077890 */ /* 0x000fc8000fffe0ff */
[----:B------:R-:W-:-:S04]  /*3950*/  UISETP.NE.AND UP0, UPT, UR7, 0x2, UPT ;  /* 0x000000020700788c */ /* 0x000fc8000bf05270 */
[----:B------:R-:W-:Y:S02]  /*3960*/  USEL UR8, URZ, 0x1, UP0 ;  /* 0x00000001ff087887 */ /* 0x000fe40008000000 */
[----:B------:R-:W-:-:S04]  /*3970*/  USEL UR7, UR7, URZ, UP0 ;  /* 0x000000ff07077287 */ /* 0x000fc80008000000 */
[----:B------:R-:W-:Y:S01]  /*3980*/  ULEA UR7, UR7, UR6, 0x3 ;  /* 0x0000000607077291 */ /* 0x000fe2000f8e18ff */
[----:B--2---:R-:W-:-:S04]  /*3990*/  LOP3.LUT R2, R12, UR8, RZ, 0x3c, !PT ;  /* 0x000000080c027c12 */ /* 0x004fc8000f8e3cff */
[----:B------:R-:W-:-:S04]  /*39a0*/  SHF.L.U32 R0, R2, 0x1f, RZ ;  /* 0x0000001f02007819 */ /* 0x000fc800000006ff */
[----:B------:R-:W2:Y:S02]  /*39b0*/  SYNCS.PHASECHK.TRANS64 P0, [UR7+0x160], R0 ;  /* 0x00016000ff0075a7 */ /* 0x000ea40008001007 */
[----:B-12---:R-:W-:Y:S05]  /*39c0*/  @P0 EXIT ;  /* 0x000000000000094d */ /* 0x006fea0003800000 */
[----:B------:R-:W-:Y:S02]  /*39d0*/  SHF.L.U32 R2, R2, 0x1f, RZ ;  /* 0x0000001f02027819 */ /* 0x000fe400000006ff */
[----:B------:R-:W-:-:S07]  /*39e0*/  MOV R0, UR7 ;  /* 0x0000000700007c02 */ /* 0x000fce0008000f00 */
.L_x_68:
[----:B-1----:R1:W2:Y:S02]  /*39f0*/  SYNCS.PHASECHK.TRANS64.TRYWAIT P0, [R0+URZ+0x160], R2 ;  /* 0x00016002000075a7 */ /* 0x0022a400080011ff */
[----:B--2---:R-:W-:Y:S05]  /*3a00*/  @!P0 NANOSLEEP.SYNCS 0x989680 ;  /* 0x009896800000895d */ /* 0x004fea0003900000 */
[----:B------:R-:W2:Y:S02]  /*3a10*/  @!P0 SYNCS.PHASECHK.TRANS64 P0, [R0+URZ+0x160], R2 ;  /* 0x00016002000085a7 */ /* 0x000ea400080010ff */
[----:B--2---:R-:W-:Y:S05]  /*3a20*/  @P0 EXIT ;  /* 0x000000000000094d */ /* 0x004fea0003800000 */
[----:B------:R-:W-:Y:S05]  /*3a30*/  BRA `(.L_x_68) ;  /* 0xfffffffc00ec7947 */ /* 0x000fea000383ffff */
.L_x_61:
[----:B------:R-:W-:Y:S05]  /*3a40*/  BRA.U UP5, `(.L_x_69) ;  /* 0x0000001105dc7547 */ /* 0x000fea000b800000 */
[----:B------:R-:W2:Y:S01]  /*3a50*/  S2UR UR7, SR_CgaCtaId ;  /* 0x00000000000779c3 */ /* 0x000ea20000008800 */
[----:B------:R-:W-:Y:S01]  /*3a60*/  UMOV UR4, 0x40 ;  /* 0x0000004000047882 */ /* 0x000fe20000000000 */
[----:B------:R-:W-:Y:S01]  /*3a70*/  NOP ;  /* 0x0000000000007918 */ /* 0x000fe20000000000 */
[----:B------:R-:W-:Y:S01]  /*3a80*/  UMOV UR6, 0x400 ;  /* 0x0000040000067882 */ /* 0x000fe20000000000 */
[----:B--2---:R-:W-:Y:S02]  /*3a90*/  ULEA UR5, UR7, UR4, 0x18 ;  /* 0x0000000407057291 */ /* 0x004fe4000f8ec0ff */
[----:B------:R-:W-:-:S07]  /*3aa0*/  ULEA UR6, UR7, UR6, 0x18 ;  /* 0x0000000607067291 */ /* 0x000fce000f8ec0ff */
[----:B------:R-:W2:Y:S02]  /*3ab0*/  LDS.U8 R3, [UR5+0x1c] ;  /* 0x00001c05ff037984 */ /* 0x000ea40008000000 */
[----:B--2---:R-:W-:-:S13]  /*3ac0*/  ISETP.NE.AND P0, PT, R3, RZ, PT ;  /* 0x000000ff0300720c */ /* 0x004fda0003f05270 */
[----:B------:R-:W-:Y:S05]  /*3ad0*/  @P0 BRA `(.L_x_70) ;  /* 0x0000000400080947 */ /* 0x000fea0003800000 */
[----:B------:R-:W-:Y:S02]  /*3ae0*/  UISETP.NE.U32.AND UP1, UPT, UR46, 0x1, UPT ;  /* 0x000000012e00788c */ /* 0x000fe4000bf25070 */
[----:B------:R-:W-:-:S07]  /*3af0*/  UIADD3 UR7, UPT, UPT, UR5, 0x8, URZ ;  /* 0x0000000805077890 */ /* 0x000fce000fffe0ff */
[----:B------:R-:W-:Y:S05]  /*3b00*/  BRA.U !UP1, `(.L_x_71) ;  /* 0x00000001099c7547 */ /* 0x000fea000b800000 */
[----:B------:R-:W-:Y:S01]  /*3b10*/  ELECT P0, URZ, PT ;  /* 0x0000000000ff782f */ /* 0x000fe20003800000 */
[----:B------:R-:W-:-:S12]  /*3b20*/  BSSY B0, `(.L_x_71) ;  /* 0x0000025000007945 */ /* 0x000fd80003800000 */
[----:B------:R-:W-:Y:S05]  /*3b30*/  @!P0 BRA `(.L_x_72) ;  /* 0x00000000008c8947 */ /* 0x000fea0003800000 */
[----:B------:R-:W-:-:S05]  /*3b40*/  UMOV UR4, 0x10 ;  /* 0x0000001000047882 */ /* 0x000fca0000000000 */
[----:B------:R-:W-:Y:S04]  /*3b50*/  DEPBAR.LE SB2, 0x36 ;  /* 0x0000ad800000791a */ /* 0x000fe80000000000 */
[----:B------:R-:W2:Y:S02]  /*3b60*/  UTCATOMSWS.2CTA.FIND_AND_SET.ALIGN UP0, UR4, UR4 ;  /* 0x00000004000475e3 */ /* 0x000ea40008200800 */
[----:B--2---:R-:W-:Y:S01]  /*3b70*/  MOV R10, UR4 ;  /* 0x00000004000a7c02 */ /* 0x004fe20008000f00 */
[----:B------:R-:W-:Y:S06]  /*3b80*/  BRA.U UP0, `(.L_x_73) ;  /* 0x0000000100187547 */ /* 0x000fec000b800000 */
.L_x_74:
[----:B------:R-:W-:Y:S05]  /*3b90*/  NANOSLEEP 0x64 ;  /* 0x000000640000795d */ /* 0x000fea0003800000 */
[----:B------:R-:W-:-:S05]  /*3ba0*/  UMOV UR4, 0x10 ;  /* 0x0000001000047882 */ /* 0x000fca0000000000 */
[----:B------:R-:W-:Y:S04]  /*3bb0*/  DEPBAR.LE SB2, 0x36 ;  /* 0x0000ad800000791a */ /* 0x000fe80000000000 */
[----:B------:R-:W2:Y:S02]  /*3bc0*/  UTCATOMSWS.2CTA.FIND_AND_SET.ALIGN UP0, UR4, UR4 ;  /* 0x00000004000475e3 */ /* 0x000ea40008200800 */
[----:B--2---:R-:W-:Y:S01]  /*3bd0*/  MOV R10, UR4 ;  /* 0x00000004000a7c02 */ /* 0x004fe20008000f00 */
[----:B------:R-:W-:Y:S05]  /*3be0*/  BRA.U !UP0, `(.L_x_74) ;  /* 0xfffffffd08e87547 */ /* 0x000fea000b83ffff */
.L_x_73:
[----:B------:R-:W2:Y:S01]  /*3bf0*/  LDS R6, [UR5+0x10] ;  /* 0x00001005ff067984 */ /* 0x000ea20008000800 */
[----:B------:R-:W-:Y:S01]  /*3c00*/  IMAD.U32 R3, RZ, RZ, UR6 ;  /* 0x00000006ff037e24 */ /* 0x000fe2000f8e00ff */
[----:B------:R-:W-:-:S03]  /*3c10*/  MOV R4, UR45 ;  /* 0x0000002d00047c02 */ /* 0x000fc60008000f00 */
[----:B------:R-:W-:Y:S01]  /*3c20*/  VIADD R3, R3, 0x200 ;  /* 0x0000020003037836 */ /* 0x000fe20000000000 */
[----:B--2---:R-:W-:-:S04]  /*3c30*/  SHF.L.U32 R6, R6, 0x1f, RZ ;  /* 0x0000001f06067819 */ /* 0x004fc800000006ff */
[----:B------:R-:W2:Y:S02]  /*3c40*/  SYNCS.PHASECHK.TRANS64.TRYWAIT P0, [UR5+0x8], R6 ;  /* 0x00000806ff0075a7 */ /* 0x000ea40008001105 */
[----:B--2---:R-:W-:Y:S05]  /*3c50*/  @P0 BRA `(.L_x_75) ;  /* 0x0000000000080947 */ /* 0x004fea0003800000 */
[----:B------:R-:W2:Y:S02]  /*3c60*/  SYNCS.PHASECHK.TRANS64.TRYWAIT P0, [UR5+0x8], R6 ;  /* 0x00000806ff0075a7 */ /* 0x000ea40008001105 */
[----:B--2---:R-:W-:Y:S05]  /*3c70*/  @!P0 BRA `(.L_x_76) ;  /* 0x0000005000c88947 */ /* 0x004fea0003800000 */
.L_x_75:
[----:B------:R-:W-:Y:S01]  /*3c80*/  PRMT R4, R4, 0x654, R3 ;  /* 0x0000065404047816 */ /* 0x000fe20000000003 */
[----:B------:R-:W-:Y:S01]  /*3c90*/  HFMA2 R3, -RZ, RZ, 0, 5.9604644775390625e-08 ;  /* 0x00000001ff037431 */ /* 0x000fe200000001ff */
[----:B------:R-:W-:Y:S01]  /*3ca0*/  UPRMT UR4, UR45, 0x654, UR7 ;  /* 0x000006542d047896 */ /* 0x000fe20008000007 */
[----:B------:R-:W-:Y:S02]  /*3cb0*/  IMAD.MOV.U32 R8, RZ, RZ, 0xffff ;  /* 0x0000ffffff087424 */ /* 0x000fe400078e00ff */
[----:B--2---:R-:W-:Y:S02]  /*3cc0*/  IMAD.MOV.U32 R6, RZ, RZ, 0x4 ;  /* 0x00000004ff067424 */ /* 0x004fe400078e00ff */
[----:B------:R-:W-:Y:S01]  /*3cd0*/  IMAD.SHL.U32 R9, R10, 0x20, RZ ;  /* 0x000000200a097824 */ /* 0x000fe200078e00ff */
[----:B------:R-:W-:Y:S02]  /*3ce0*/  MOV R5, UR4 ;  /* 0x0000000400057c02 */ /* 0x000fe40008000f00 */
[-C--:B------:R-:W-:Y:S01]  /*3cf0*/  SHF.L.U32 R8, R8, R10.reuse, RZ ;  /* 0x0000000a08087219 */ /* 0x080fe200000006ff */
[----:B------:R2:W-:Y:S01]  /*3d00*/  SYNCS.ARRIVE.TRANS64.RED RZ, [UR4], R6 ;  /* 0x00000006ffff79a7 */ /* 0x0005e20008000404 */
[----:B------:R-:W-:Y:S01]  /*3d10*/  SHF.L.U32 R7, R3, R10, RZ ;  /* 0x0000000a03077219 */ /* 0x000fe200000006ff */
[----:B------:R2:W-:Y:S04]  /*3d20*/  STS [UR6+0x200], R9 ;  /* 0x00020009ff007988 */ /* 0x0005e80008000806 */
[----:B------:R2:W-:Y:S04]  /*3d30*/  STAS [R4.64], R10 ;  /* 0x0000000a04007dbd */ /* 0x0005e8000c0008ff */
[----:B------:R2:W-:Y:S04]  /*3d40*/  ATOMS.OR RZ, [UR5+0x14], R8 ;  /* 0x00001408ffff798c */ /* 0x0005e8000b000005 */
[----:B------:R2:W-:Y:S04]  /*3d50*/  ATOMS.OR RZ, [UR5+0x18], R7 ;  /* 0x00001807ffff798c */ /* 0x0005e8000b000005 */
[----:B------:R2:W-:Y:S02]  /*3d60*/  ATOMS.XOR RZ, [UR5+0x10], R3 ;  /* 0x00001003ffff798c */ /* 0x0005e4000b800005 */
.L_x_72:
[----:B-1----:R-:W-:Y:S05]  /*3d70*/  BSYNC B0 ;  /* 0x0000000000007941 */ /* 0x002fea0003800000 */
.L_x_71:
[----:B------:R-:W-:Y:S05]  /*3d80*/  BRA.U UP1, `(.L_x_77) ;  /* 0x00000001016c7547 */ /* 0x000fea000b800000 */
[----:B------:R-:W-:-:S03]  /*3d90*/  UMOV UR4, 0xffffffff ;  /* 0xffffffff00047882 */ /* 0x000fc60000000000 */
[----:B------:R-:W-:Y:S05]  /*3da0*/  BRA.DIV UR4, `(.L_x_78) ;  /* 0x0000005204947947 */ /* 0x000fea000b800000 */
[----:B------:R-:W-:-:S13]  /*3db0*/  ELECT P6, URZ, PT ;  /* 0x0000000000ff782f */ /* 0x000fda00038c0000 */
.L_x_190:
[----:B------:R-:W-:Y:S05]  /*3dc0*/  @!P6 BRA `(.L_x_77) ;  /* 0x00000000005ce947 */ /* 0x000fea0003800000 */
[----:B--2---:R-:W2:Y:S02]  /*3dd0*/  LDS R4, [UR5+0x10] ;  /* 0x00001005ff047984 */ /* 0x004ea40008000800 */
[----:B--2---:R-:W-:-:S04]  /*3de0*/  SHF.L.U32 R4, R4, 0x1f, RZ ;  /* 0x0000001f04047819 */ /* 0x004fc800000006ff */
[----:B------:R-:W2:Y:S02]  /*3df0*/  SYNCS.PHASECHK.TRANS64.TRYWAIT P0, [UR5+0x8], R4 ;  /* 0x00000804ff0075a7 */ /* 0x000ea40008001105 */
[----:B--2---:R-:W-:Y:S05]  /*3e00*/  @P0 BRA `(.L_x_79) ;  /* 0x0000000000080947 */ /* 0x004fea0003800000 */
[----:B------:R-:W2:Y:S02]  /*3e10*/  SYNCS.PHASECHK.TRANS64.TRYWAIT P0, [UR5+0x8], R4 ;  /* 0x00000804ff0075a7 */ /* 0x000ea40008001105 */
[----:B--2---:R-:W-:Y:S05]  /*3e20*/  @!P0 BRA `(.L_x_80) ;  /* 0x0000005000948947 */ /* 0x004fea0003800000 */
.L_x_79:
[----:B------:R-:W3:Y:S01]  /*3e30*/  LDS R6, [UR6+0x200] ;  /* 0x00020006ff067984 */ /* 0x000ee20008000800 */
[----:B--2---:R-:W-:Y:S02]  /*3e40*/  HFMA2 R3, -RZ, RZ, 0, 5.9604644775390625e-08 ;  /* 0x00000001ff037431 */ /* 0x004fe400000001ff */
[----:B------:R-:W-:Y:S01]  /*3e50*/  IMAD.MOV.U32 R4, RZ, RZ, 0xffff ;  /* 0x0000ffffff047424 */ /* 0x000fe200078e00ff */
[----:B------:R-:W-:Y:S01]  /*3e60*/  UPRMT UR4, UR45, 0x654, UR7 ;  /* 0x000006542d047896 */ /* 0x000fe20008000007 */
[----:B---3--:R-:W-:-:S03]  /*3e70*/  IMAD.SHL.U32 R5, R6, 0x20, RZ ;  /* 0x0000002006057824 */ /* 0x008fc600078e00ff */
[-C--:B------:R-:W-:Y:S02]  /*3e80*/  SHF.L.U32 R4, R4, R6.reuse, RZ ;  /* 0x0000000604047219 */ /* 0x080fe400000006ff */
[----:B------:R-:W-:Y:S01]  /*3e90*/  SHF.L.U32 R6, R3, R6, RZ ;  /* 0x0000000603067219 */ /* 0x000fe200000006ff */
[----:B------:R3:W-:Y:S04]  /*3ea0*/  STS [UR6+0x200], R5 ;  /* 0x00020005ff007988 */ /* 0x0007e80008000806 */
[----:B------:R3:W-:Y:S04]  /*3eb0*/  ATOMS.OR RZ, [UR5+0x14], R4 ;  /* 0x00001404ffff798c */ /* 0x0007e8000b000005 */
[----:B------:R3:W-:Y:S01]  /*3ec0*/  ATOMS.OR RZ, [UR5+0x18], R6 ;  /* 0x00001806ffff798c */ /* 0x0007e2000b000005 */
[----:B------:R-:W-:Y:S03]  /*3ed0*/  SYNCS.ARRIVE.TRANS64.RED.A1T0 RZ, [UR4], RZ ;  /* 0x000000ffffff79a7 */ /* 0x000fe60008100404 */
[----:B------:R3:W-:Y:S01]  /*3ee0*/  ATOMS.XOR RZ, [UR5+0x10], R3 ;  /* 0x00001003ffff798c */ /* 0x0007e2000b800005 */
[----:B------:R-:W-:Y:S05]  /*3ef0*/  BRA `(.L_x_77) ;  /* 0x0000000000107947 */ /* 0x000fea0003800000 */
.L_x_70:
[----:B------:R-:W-:Y:S02]  /*3f00*/  MOV R3, 0xffffffff ;  /* 0xffffffff00037802 */ /* 0x000fe40000000f00 */
[----:B------:R-:W-:-:S03]  /*3f10*/  MOV R4, 0x3f40 ;  /* 0x00003f4000047802 */ /* 0x000fc60000000f00 */
[----:B------:R2:W-:Y:S04]  /*3f20*/  STS [UR6+0x200], R3 ;  /* 0x00020003ff007988 */ /* 0x0005e80008000806 */
[----:B-12--5:R-:W-:Y:S05]  /*3f30*/  CALL.REL.NOINC `($__internal_1_$__cuda_sm10x_tcgen05_guardrail_trap_phase_invalid_during_alloc) ;  /* 0x0000005400f47944 */ /* 0x026fea0003c00000 */
.L_x_77:
[----:B------:R-:W-:Y:S05]  /*3f40*/  WARPSYNC.ALL ;  /* 0x0000000000007948 */ /* 0x000fea0003800000 */
[----:B------:R-:W4:Y:S01]  /*3f50*/  S2UR UR4, SR_CgaCtaId ;  /* 0x00000000000479c3 */ /* 0x000f220000008800 */
[----:B------:R-:W-:Y:S01]  /*3f60*/  UMOV UR26, 0x400 ;  /* 0x00000400001a7882 */ /* 0x000fe20000000000 */
[----:B------:R-:W-:-:S06]  /*3f70*/  NOP ;  /* 0x0000000000007918 */ /* 0x000fcc0000000000 */
[----:B------:R-:W-:Y:S06]  /*3f80*/  BAR.ARV 0x6, 0xa0 ;  /* 0x0182800000007b1d */ /* 0x000fec0000002000 */
[----:B------:R-:W1:Y:S01]  /*3f90*/  LDCU UR6, c[0x0][0x38c] ;  /* 0x00007180ff0677ac */ /* 0x000e620008000800 */
[----:B------:R-:W-:Y:S01]  /*3fa0*/  LOP3.LUT R0, R0, 0xffff, RZ, 0xc0, !PT ;  /* 0x0000ffff00007812 */ /* 0x000fe200078ec0ff */
[----:B--2---:R-:W-:Y:S01]  /*3fb0*/  IMAD.MOV.U32 R9, RZ, RZ, 0x1 ;  /* 0x00000001ff097424 */ /* 0x004fe200078e00ff */
[----:B------:R-:W-:Y:S01]  /*3fc0*/  LOP3.LUT R2, R2, 0xffff, RZ, 0xc0, !PT ;  /* 0x0000ffff02027812 */ /* 0x000fe200078ec0ff */
[----:B------:R-:W-:Y:S01]  /*3fd0*/  IMAD.MOV.U32 R8, RZ, RZ, RZ ;  /* 0x000000ffff087224 */ /* 0x000fe200078e00ff */
[----:B------:R-:W-:Y:S01]  /*3fe0*/  R2UR UR42, R0 ;  /* 0x00000000002a72ca */ /* 0x000fe200000e0000 */
[----:B------:R-:W-:Y:S01]  /*3ff0*/  UMOV UR32, URZ ;  /* 0x000000ff00207c82 */ /* 0x000fe20008000000 */
[----:B------:R-:W-:Y:S01]  /*4000*/  R2UR UR28, R2 ;  /* 0x00000000021c72ca */ /* 0x000fe200000e0000 */
[----:B------:R-:W-:Y:S01]  /*4010*/  UMOV UR23, URZ ;  /* 0x000000ff00177c82 */ /* 0x000fe20008000000 */
[----:B------:R-:W-:Y:S01]  /*4020*/  UMOV UR22, URZ ;  /* 0x000000ff00167c82 */ /* 0x000fe20008000000 */
[----:B----4-:R-:W-:-:S02]  /*4030*/  ULEA UR26, UR4, UR26, 0x18 ;  /* 0x0000001a041a7291 */ /* 0x010fc4000f8ec0ff */
[----:B------:R-:W-:Y:S02]  /*4040*/  UISETP.NE.AND UP3, UPT, UR46, URZ, UPT ;  /* 0x000000ff2e00728c */ /* 0x000fe4000bf65270 */
[----:B------:R-:W-:Y:S02]  /*4050*/  UIADD3 UR5, UPT, UPT, UR26, 0x3400, URZ ;  /* 0x000034001a057890 */ /* 0x000fe4000fffe0ff */
[----:B------:R-:W-:Y:S02]  /*4060*/  UIADD3 UR4, UPT, UPT, UR26, 0x25400, URZ ;  /* 0x000254001a047890 */ /* 0x000fe4000fffe0ff */
[----:B-1----:R-:W-:Y:S01]  /*4070*/  UIADD3 UR6, UPT, UPT, UR6, 0x3f, URZ ;  /* 0x0000003f06067890 */ /* 0x002fe2000fffe0ff */
[----:B---3--:R-:W1:Y:S01]  /*4080*/  LDS R3, [UR26+0x200] ;  /* 0x0002001aff037984 */ /* 0x008e620008000800 */
[----:B------:R-:W-:Y:S02]  /*4090*/  USHF.R.U32.HI UR5, URZ, 0x4, UR5 ;  /* 0x00000004ff057899 */ /* 0x000fe40008011605 */
[----:B------:R-:W-:-:S02]  /*40a0*/  USHF.R.S32.HI UR33, URZ, 0x1f, UR6 ;  /* 0x0000001fff217899 */ /* 0x000fc40008011406 */
[----:B------:R-:W-:Y:S02]  /*40b0*/  USHF.R.U32.HI UR4, URZ, 0x4, UR4 ;  /* 0x00000004ff047899 */ /* 0x000fe40008011604 */
[----:B------:R-:W-:Y:S02]  /*40c0*/  ULEA.HI UR33, UR33, UR6, URZ, 0x6 ;  /* 0x0000000621217291 */ /* 0x000fe4000f8f30ff */
[----:B------:R-:W-:Y:S02]  /*40d0*/  ULOP3.LUT UR5, UR5, 0x3fff, URZ, 0xc0, !UPT ;  /* 0x00003fff05057892 */ /* 0x000fe4000f8ec0ff */
[----:B------:R-:W-:Y:S02]  /*40e0*/  USHF.R.S32.HI UR33, URZ, 0x6, UR33 ;  /* 0x00000006ff217899 */ /* 0x000fe40008011421 */
[----:B------:R-:W-:Y:S02]  /*40f0*/  ULOP3.LUT UR30, UR4, 0x3fff, URZ, 0xc0, !UPT ;  /* 0x00003fff041e7892 */ /* 0x000fe4000f8ec0ff */
[----:B------:R-:W-:Y:S01]  /*4100*/  UISETP.LT.AND UP0, UPT, UR33, 0x1, UPT ;  /* 0x000000012100788c */ /* 0x000fe2000bf01270 */
[----:B------:R-:W-:Y:S01]  /*4110*/  UMOV UR40, 0x0 ;  /* 0x0000000000287882 */ /* 0x000fe20000000000 */
[----:B------:R-:W-:Y:S01]  /*4120*/  UMOV UR41, 0x8100010 ;  /* 0x0810001000297882 */ /* 0x000fe20000000000 */
[----:B------:R-:W-:-:S02]  /*4130*/  ULOP3.LUT UR29, UR5, 0x10000, URZ, 0xfc, !UPT ;  /* 0x00010000051d7892 */ /* 0x000fc4000f8efcff */
[----:B------:R-:W-:Y:S02]  /*4140*/  ULOP3.LUT UR30, UR30, 0x10000, URZ, 0xfc, !UPT ;  /* 0x000100001e1e7892 */ /* 0x000fe4000f8efcff */
[----:B------:R-:W-:Y:S01]  /*4150*/  USEL UR43, UR33, 0x1, !UP0 ;  /* 0x00000001212b7887 */ /* 0x000fe2000c000000 */
[----:B------:R-:W-:Y:S01]  /*4160*/  UMOV UR38, 0x0 ;  /* 0x0000000000267882 */ /* 0x000fe20000000000 */
[----:B------:R-:W-:Y:S01]  /*4170*/  UMOV UR39, 0x8100010 ;  /* 0x0810001000277882 */ /* 0x000fe20000000000 */
[----:B------:R-:W-:Y:S01]  /*4180*/  UMOV UR36, 0x0 ;  /* 0x0000000000247882 */ /* 0x000fe20000000000 */
[----:B------:R-:W-:Y:S01]  /*4190*/  UMOV UR37, 0x8100010 ;  /* 0x0810001000257882 */ /* 0x000fe20000000000 */
[----:B------:R-:W-:Y:S01]  /*41a0*/  UMOV UR34, 0x0 ;  /* 0x0000000000227882 */ /* 0x000fe20000000000 */
[----:B------:R-:W-:Y:S01]  /*41b0*/  UMOV UR35, 0x8100010 ;  /* 0x0810001000237882 */ /* 0x000fe20000000000 */
[----:B-1----:R-:W-:Y:S02]  /*41c0*/  R2UR UR44, R3 ;  /* 0x00000000032c72ca */ /* 0x002fe400000e0000 */
[----:B------:R-:W-:-:S13]  /*41d0*/  CS2R R2, SRZ ;  /* 0x0000000000027805 */ /* 0x000fda000001ff00 */
.L_x_88:
[C---:B------:R-:W-:Y:S02]  /*41e0*/  LEA R0, R8.reuse, UR26, 0x3 ;  /* 0x0000001a08007c11 */ /* 0x040fe4000f8e18ff */
[----:B------:R-:W-:Y:S02]  /*41f0*/  SHF.L.U32 R4, R3, 0x1f, RZ ;  /* 0x0000001f03047819 */ /* 0x000fe400000006ff */
[----:B------:R-:W-:Y:S02]  /*4200*/  LEA R5, R8, UR26, 0x4 ;  /* 0x0000001a08057c11 */ /* 0x000fe4000f8e20ff */
[----:B------:R-:W1:Y:S02]  /*4210*/  SYNCS.PHASECHK.TRANS64.TRYWAIT P0, [R0+URZ+0x150], R4 ;  /* 0x00015004000075a7 */ /* 0x000e6400080011ff */
[----:B-1-3--:R-:W-:Y:S05]  /*4220*/  @!P0 BRA `(.L_x_81) ;  /* 0x0000004c00ac8947 */ /* 0x00afea0003800000 */
.L_x_191:
[----:B-1----:R-:W1:Y:S01]  /*4230*/  LDS.128 R4, [R5+0x1e0] ;  /* 0x0001e00005047984 */ /* 0x002e620000000c00 */
[----:B------:R-:W-:Y:S02]  /*4240*/  VIADD R0, R0, 0x160 ;  /* 0x0000016000007836 */ /* 0x000fe40000000000 */
[----:B------:R-:W-:Y:S01]  /*4250*/  VIADD R8, R8, 0x1 ;  /* 0x0000000108087836 */ /* 0x000fe20000000000 */
[----:B------:R-:W-:Y:S01]  /*4260*/  @!PT LDS RZ, [RZ] ;  /* 0x00000000fffff984 */ /* 0x000fe20000000800 */
[----:B------:R-:W-:Y:S01]  /*4270*/  @!PT LDS RZ, [RZ] ;  /* 0x00000000fffff984 */ /* 0x000fe20000000800 */
[----:B------:R-:W-:Y:S01]  /*4280*/  @!PT LDS RZ, [RZ] ;  /* 0x00000000fffff984 */ /* 0x000fe20000000800 */
[----:B------:R-:W-:Y:S01]  /*4290*/  @!PT LDS RZ, [RZ] ;  /* 0x00000000fffff984 */ /* 0x000fe20000000800 */
[----:B------:R2:W-:Y:S06]  /*42a0*/  MEMBAR.ALL.CTA ;  /* 0x0000000000007992 */ /* 0x0005ec0000008000 */
[----:B--2---:R-:W2:Y:S01]  /*42b0*/  FENCE.VIEW.ASYNC.S ;  /* 0x00000000000073c6 */ /* 0x004ea20000000000 */
[----:B------:R-:W-:-:S04]  /*42c0*/  PRMT R0, RZ, 0x654, R0 ;  /* 0x00000654ff007816 */ /* 0x000fc80000000000 */
[----:B--2---:R2:W-:Y:S01]  /*42d0*/  SYNCS.ARRIVE.TRANS64.RED.A1T0 RZ, [R0+URZ], RZ ;  /* 0x000000ff00ff79a7 */ /* 0x0045e200081004ff */
[----:B-1----:R-:W-:Y:S01]  /*42e0*/  LOP3.LUT P1, RZ, R6, 0x1, RZ, 0xc0, !PT ;  /* 0x0000000106ff7812 */ /* 0x002fe2000782c0ff */
[----:B--2---:R-:W-:-:S12]  /*42f0*/  BRA.U UP3, `(.L_x_82) ;  /* 0x0000000503087547 */ /* 0x004fd8000b800000 */
[----:B------:R-:W1:Y:S01]  /*4300*/  LDCU UR4, c[0x0][0x38c] ;  /* 0x00007180ff0477ac */ /* 0x000e620008000800 */
[----:B------:R-:W-:Y:S02]  /*4310*/  PLOP3.LUT P2, PT, PT, PT, PT, 0x80, 0x8 ;  /* 0x000000000008781c */ /* 0x000fe40003f4f070 */
[----:B------:R-:W-:Y:S01]  /*4320*/  SHF.L.U32 R4, R9, 0x1f, RZ ;  /* 0x0000001f09047819 */ /* 0x000fe200000006ff */
[----:B------:R-:W-:Y:S02]  /*4330*/  ULEA UR31, UR32, UR26, 0x3 ;  /* 0x0000001a201f7291 */ /* 0x000fe4000f8e18ff */
[----:B------:R-:W-:Y:S02]  /*4340*/  ULEA UR11, UR32, UR44, 0x5 ;  /* 0x0000002c200b7291 */ /* 0x000fe4000f8e28ff */
[----:B-1----:R-:W-:-:S06]  /*4350*/  UISETP.GE.AND UP0, UPT, UR4, 0x1, UPT ;  /* 0x000000010400788c */ /* 0x002fcc000bf06270 */
[----:B------:R-:W-:-:S05]  /*4360*/  PLOP3.LUT P0, PT, PT, PT, UP0, 0x80, 0x8 ;  /* 0x000000000008781c */ /* 0x000fca0003f0f008 */
[----:B------:R-:W-:-:S08]  /*4370*/  @UP0 ULEA UR4, UR23, UR26, 0x3 ;  /* 0x0000001a17040291 */ /* 0x000fd0000f8e18ff */
[----:B------:R-:W-:-:S04]  /*4380*/  @P0 SHF.L.U32 R0, R2, 0x1f, RZ ;  /* 0x0000001f02000819 */ /* 0x000fc800000006ff */
[----:B------:R1:W2:Y:S01]  /*4390*/  @P0 SYNCS.PHASECHK.TRANS64.TRYWAIT P2, [UR4], R0 ;  /* 0x00000000ff0005a7 */ /* 0x0002a20008041104 */
[----:B------:R-:W3:Y:S02]  /*43a0*/  SYNCS.PHASECHK.TRANS64.TRYWAIT P0, [UR31+0x190], R4 ;  /* 0x00019004ff0075a7 */ /* 0x000ee4000800111f */
[----:B-123--:R-:W-:Y:S05]  /*43b0*/  @!P0 BRA `(.L_x_83) ;  /* 0x0000004c005c8947 */ /* 0x00efea0003800000 */
.L_x_193:
[----:B------:R-:W-:Y:S01]  /*43c0*/  UMOV UR27, UR22 ;  /* 0x00000016001b7c82 */ /* 0x000fe20008000000 */
[----:B------:R-:W-:Y:S05]  /*43d0*/  BRA.U !UP0, `(.L_x_84) ;  /* 0x0000000108c07547 */ /* 0x000fea000b800000 */
[----:B------:R-:W-:Y:S02]  /*43e0*/  UIADD3 UR27, UPT, UPT, UR43, UR22, URZ ;  /* 0x000000162b1b7290 */ /* 0x000fe4000fffe0ff */
[----:B------:R-:W-:Y:S01]  /*43f0*/  UPLOP3.LUT UP2, UPT, UPT, UPT, UPT, 0x40, 0x4 ;  /* 0x000000000004789c */ /* 0x000fe20003f4e870 */
[----:B------:R-:W-:Y:S01]  /*4400*/  UMOV UR24, UR33 ;  /* 0x0000002100187c82 */ /* 0x000fe20008000000 */
[----:B------:R-:W-:-:S09]  /*4410*/  UMOV UR10, UR23 ;  /* 0x00000017000a7c82 */ /* 0x000fd20008000000 */
.L_x_87:
[----:B--2---:R-:W-:Y:S01]  /*4420*/  ULEA UR5, UR10, UR26, 0x3 ;  /* 0x0000001a0a057291 */ /* 0x004fe2000f8e18ff */
[----:B---3--:R-:W-:Y:S11]  /*4430*/  @P2 BRA `(.L_x_85) ;  /* 0x00000000000c2947 */ /* 0x008ff60003800000 */
[----:B-1----:R-:W-:Y:S04]  /*4440*/  SHF.L.U32 R4, R2, 0x1f, RZ ;  /* 0x0000001f02047819 */ /* 0x002fe800000006ff */
[----:B------:R-:W1:Y:S02]  /*4450*/  SYNCS.PHASECHK.TRANS64.TRYWAIT P0, [UR5], R4 ;  /* 0x00000004ff0075a7 */ /* 0x000e640008001105 */
[----:B-1----:R-:W-:Y:S05]  /*4460*/  @!P0 BRA `(.L_x_86) ;  /* 0x0000004c00488947 */ /* 0x002fea0003800000 */
.L_x_85:
[----:B------:R-:W-:Y:S01]  /*4470*/  UISETP.NE.AND UP0, UPT, UR24, 0x1, UPT ;  /* 0x000000011800788c */ /* 0x000fe2000bf05270 */
[----:B------:R-:W-:Y:S01]  /*4480*/  PLOP3.LUT P2, PT, PT, PT, PT, 0x80, 0x8 ;  /* 0x000000000008781c */ /* 0x000fe20003f4f070 */
[----:B------:R-:W-:Y:S02]  /*4490*/  UIADD3 UR4, UPT, UPT, UR10, 0x1, URZ ;  /* 0x000000010a047890 */ /* 0x000fe4000fffe0ff */
[----:B------:R-:W-:Y:S02]  /*44a0*/  UIADD3 UR25, UPT, UPT, UR5, 0x88, URZ ;  /* 0x0000008805197890 */ /* 0x000fe4000fffe0ff */
[----:B------:R-:W-:Y:S01]  /*44b0*/  UISETP.NE.AND UP1, UPT, UR4, 0x11, UPT ;  /* 0x000000110400788c */ /* 0x000fe2000bf25270 */
[----:B------:R-:W-:Y:S01]  /*44c0*/  PLOP3.LUT P0, PT, PT, PT, UP0, 0x80, 0x8 ;  /* 0x000000000008781c */ /* 0x000fe20003f0f008 */
[----:B------:R-:W-:Y:S02]  /*44d0*/  UIADD3 UR22, UPT, UPT, UR22, 0x1, URZ ;  /* 0x0000000116167890 */ /* 0x000fe4000fffe0ff */
[----:B------:R-:W-:Y:S02]  /*44e0*/  USEL UR6, URZ, 0x1, UP1 ;  /* 0x00000001ff067887 */ /* 0x000fe40008800000 */
[----:B------:R-:W-:Y:S02]  /*44f0*/  USEL UR23, UR4, URZ, UP1 ;  /* 0x000000ff04177287 */ /* 0x000fe40008800000 */
[----:B------:R-:W-:Y:S02]  /*4500*/  UIADD3 UR24, UPT, UPT, UR24, -0x1, URZ ;  /* 0xffffffff18187890 */ /* 0x000fe4000fffe0ff */
[----:B------:R-:W-:Y:S01]  /*4510*/  @UP0 ULEA UR4, UR23, UR26, 0x3 ;  /* 0x0000001a17040291 */ /* 0x000fe2000f8e18ff */
[----:B------:R-:W-:Y:S01]  /*4520*/  LOP3.LUT R2, R2, UR6, RZ, 0x3c, !PT ;  /* 0x0000000602027c12 */ /* 0x000fe2000f8e3cff */
[----:B------:R-:W-:Y:S02]  /*4530*/  ULEA UR6, UR10, UR30, 0x8 ;  /* 0x0000001e0a067291 */ /* 0x000fe4000f8e40ff */
[----:B------:R-:W-:Y:S01]  /*4540*/  UISETP.NE.AND UP0, UPT, UR22, UR27, UPT ;  /* 0x0000001b1600728c */ /* 0x000fe2000bf05270 */
[----:B-1----:R-:W-:Y:S01]  /*4550*/  @P0 SHF.L.U32 R0, R2, 0x1f, RZ ;  /* 0x0000001f02000819 */ /* 0x002fe200000006ff */
[----:B------:R-:W-:Y:S02]  /*4560*/  UIADD3 UR20, UPT, UPT, UR6, 0x2, URZ ;  /* 0x0000000206147890 */ /* 0x000fe4000fffe0ff */
[----:B------:R-:W-:Y:S01]  /*4570*/  UIADD3 UR16, UPT, UPT, UR6, 0x4, URZ ;  /* 0x0000000406107890 */ /* 0x000fe2000fffe0ff */
[----:B------:R2:W3:Y:S01]  /*4580*/  @P0 SYNCS.PHASECHK.TRANS64.TRYWAIT P2, [UR4], R0 ;  /* 0x00000000ff0005a7 */ /* 0x0004e20008041104 */
[----:B------:R-:W-:Y:S02]  /*4590*/  ULEA UR4, UR10, UR29, 0x9 ;  /* 0x0000001d0a047291 */ /* 0x000fe4000f8e48ff */
[----:B------:R-:W-:Y:S02]  /*45a0*/  UIADD3 UR12, UPT, UPT, UR6, 0x6, URZ ;  /* 0x00000006060c7890 */ /* 0x000fe4000fffe0ff */
[----:B------:R-:W-:Y:S02]  /*45b0*/  UIADD3 UR18, UPT, UPT, UR4, 0x2, URZ ;  /* 0x0000000204127890 */ /* 0x000fe4000fffe0ff */
[----:B------:R-:W-:Y:S02]  /*45c0*/  UIADD3 UR14, UPT, UPT, UR4, 0x4, URZ ;  /* 0x00000004040e7890 */ /* 0x000fe4000fffe0ff */
[----:B------:R-:W-:Y:S01]  /*45d0*/  UIADD3 UR8, UPT, UPT, UR4, 0x6, URZ ;  /* 0x0000000604087890 */ /* 0x000fe2000fffe0ff */
[----:B------:R-:W-:Y:S01]  /*45e0*/  UMOV UR7, 0x40004040 ;  /* 0x4000404000077882 */ /* 0x000fe20000000000 */
[----:B------:R-:W-:Y:S01]  /*45f0*/  UMOV UR5, 0x40004040 ;  /* 0x4000404000057882 */ /* 0x000fe20000000000 */
[----:B------:R-:W-:Y:S01]  /*4600*/  UMOV UR21, 0x40004040 ;  /* 0x4000404000157882 */ /* 0x000fe20000000000 */
[----:B------:R2:W-:Y:S01]  /*4610*/  UTCHMMA.2CTA gdesc[UR4], gdesc[UR6], tmem[UR11], tmem[UR40], idesc[UR41], UP2 ;  /* 0x00ff2806040075ea */ /* 0x0005e2000920000b */
[----:B------:R-:W-:Y:S01]  /*4620*/  UPLOP3.LUT UP2, UPT, UPT, UPT, UPT, 0x80, 0x8 ;  /* 0x000000000008789c */ /* 0x000fe20003f4f070 */
[----:B------:R-:W-:Y:S01]  /*4630*/  UMOV UR19, 0x40004040 ;  /* 0x4000404000137882 */ /* 0x000fe20000000000 */
[----:B------:R-:W-:Y:S01]  /*4640*/  UMOV UR17, 0x40004040 ;  /* 0x4000404000117882 */ /* 0x000fe20000000000 */
[----:B------:R2:W-:Y:S01]  /*4650*/  UTCHMMA.2CTA gdesc[UR18], gdesc[UR20], tmem[UR11], tmem[UR38], idesc[UR39], UPT ;  /* 0x00ff2614120075ea */ /* 0x0005e2000ba0000b */
[----:B------:R-:W-:Y:S01]  /*4660*/  UMOV UR15, 0x40004040 ;  /* 0x40004040000f7882 */ /* 0x000fe20000000000 */
[----:B------:R-:W-:Y:S01]  /*4670*/  UMOV UR13, 0x40004040 ;  /* 0x40004040000d7882 */ /* 0x000fe20000000000 */
[----:B------:R-:W-:Y:S01]  /*4680*/  UMOV UR9, 0x40004040 ;  /* 0x4000404000097882 */ /* 0x000fe20000000000 */
[----:B------:R2:W-:Y:S01]  /*4690*/  UTCHMMA.2CTA gdesc[UR14], gdesc[UR16], tmem[UR11], tmem[UR36], idesc[UR37], UPT ;  /* 0x00ff24100e0075ea */ /* 0x0005e2000ba0000b */
[----:B------:R2:W-:Y:S01]  /*46a0*/  UTCHMMA.2CTA gdesc[UR8], gdesc[UR12], tmem[UR11], tmem[UR34], idesc[UR35], UPT ;  /* 0x00ff220c080075ea */ /* 0x0005e2000ba0000b */
[----:B------:R2:W-:Y:S01]  /*46b0*/  UTCBAR.2CTA.MULTICAST [UR25], URZ, UR28 ;  /* 0x000000ff190073e9 */ /* 0x0005e2000820081c */
[----:B------:R-:W-:Y:S01]  /*46c0*/  UMOV UR10, UR23 ;  /* 0x00000017000a7c82 */ /* 0x000fe20008000000 */
[----:B------:R-:W-:Y:S05]  /*46d0*/  BRA.U UP0, `(.L_x_87) ;  /* 0xfffffffd00507547 */ /* 0x000fea000b83ffff */
.L_x_84:
[----:B--2---:R-:W-:Y:S01]  /*46e0*/  UIADD3 UR4, UPT, UPT, UR31, 0x170, URZ ;  /* 0x000001701f047890 */ /* 0x004fe2000fffe0ff */
[----:B------:R-:W-:-:S08]  /*46f0*/  UMOV UR22, UR27 ;  /* 0x0000001b00167c82 */ /* 0x000fd00008000000 */
[----:B------:R2:W-:Y:S01]  /*4700*/  UTCBAR.2CTA.MULTICAST [UR4], URZ, UR42 ;  /* 0x000000ff040073e9 */ /* 0x0005e2000820082a */
[----:B------:R-:W-:Y:S02]  /*4710*/  NOP ;  /* 0x0000000000007918 */ /* 0x000fe40000000000 */
.L_x_82:
[----:B--2---:R-:W-:Y:S01]  /*4720*/  UIADD3 UR4, UPT, UPT, UR32, 0x1, URZ ;  /* 0x0000000120047890 */ /* 0x004fe2000fffe0ff */
[----:B------:R-:W-:-:S03]  /*4730*/  ISETP.NE.AND P0, PT, R8, 0x2, PT ;  /* 0x000000020800780c */ /* 0x000fc60003f05270 */
[----:B------:R-:W-:Y:S01]  /*4740*/  UISETP.NE.AND UP0, UPT, UR4, 0x4, UPT ;  /* 0x000000040400788c */ /* 0x000fe2000bf05270 */
[----:B-1----:R-:W-:Y:S02]  /*4750*/  SEL R0, RZ, 0x1, P0 ;  /* 0x00000001ff007807 */ /* 0x002fe40000000000 */
[----:B------:R-:W-:Y:S01]  /*4760*/  SEL R8, R8, RZ, P0 ;  /* 0x000000ff08087207 */ /* 0x000fe20000000000 */
[----:B------:R-:W-:Y:S01]  /*4770*/  USEL UR5, URZ, 0x1, UP0 ;  /* 0x00000001ff057887 */ /* 0x000fe20008000000 */
[----:B------:R-:W-:Y:S01]  /*4780*/  LOP3.LUT R3, R3, R0, RZ, 0x3c, !PT ;  /* 0x0000000003037212 */ /* 0x000fe200078e3cff */
[----:B------:R-:W-:-:S04]  /*4790*/  USEL UR32, UR4, URZ, UP0 ;  /* 0x000000ff04207287 */ /* 0x000fc80008000000 */
[----:B------:R-:W-:Y:S01]  /*47a0*/  LOP3.LUT R9, R9, UR5, RZ, 0x3c, !PT ;  /* 0x0000000509097c12 */ /* 0x000fe2000f8e3cff */
[----:B------:R-:W-:Y:S07]  /*47b0*/  @P1 BRA `(.L_x_88) ;  /* 0xfffffff800881947 */ /* 0x000fee000383ffff */
[----:B------:R-:W1:Y:S01]  /*47c0*/  S2UR UR8, SR_CgaCtaId ;  /* 0x00000000000879c3 */ /* 0x000e620000008800 */
[----:B------:R-:W-:Y:S01]  /*47d0*/  ELECT P0, URZ, PT ;  /* 0x0000000000ff782f */ /* 0x000fe20003800000 */
[----:B------:R-:W-:Y:S01]  /*47e0*/  HFMA2 R0, -RZ, RZ, 0, 5.9604644775390625e-08 ;  /* 0x00000001ff007431 */ /* 0x000fe200000001ff */
[----:B------:R-:W-:-:S05]  /*47f0*/  UMOV UR4, 0x40 ;  /* 0x0000004000047882 */ /* 0x000fca0000000000 */
[----:B------:R-:W-:Y:S01]  /*4800*/  UVIRTCOUNT.DEALLOC.SMPOOL 0x80 ;  /* 0x000000800000784c */ /* 0x000fe20000000000 */
[----:B------:R-:W-:Y:S02]  /*4810*/  UISETP.NE.AND UP1, UPT, UR46, URZ, UPT ;  /* 0x000000ff2e00728c */ /* 0x000fe4000bf25270 */
[----:B-1----:R-:W-:-:S09]  /*4820*/  ULEA UR8, UR8, UR4, 0x18 ;  /* 0x0000000408087291 */ /* 0x002fd2000f8ec0ff */
[----:B------:R1:W-:Y:S01]  /*4830*/  @P0 STS.U8 [UR8+0x1c], R0 ;  /* 0x00001c00ff000988 */ /* 0x0003e20008000008 */
[----:B------:R-:W-:Y:S05]  /*4840*/  BRA.U UP1, `(.L_x_89) ;  /* 0x0000000101a07547 */ /* 0x000fea000b800000 */
[----:B------:R-:W-:Y:S01]  /*4850*/  UIADD3 UR7, UPT, UPT, UR26, 0x190, URZ ;  /* 0x000001901a077890 */ /* 0x000fe2000fffe0ff */
[----:B------:R-:W-:-:S03]  /*4860*/  SHF.L.U32 R2, R9, 0x1f, RZ ;  /* 0x0000001f09027819 */ /* 0x000fc600000006ff */
[----:B------:R-:W-:-:S09]  /*4870*/  ULEA UR4, UR32, UR7, 0x3 ;  /* 0x0000000720047291 */ /* 0x000fd2000f8e18ff */
[----:B------:R-:W2:Y:S02]  /*4880*/  SYNCS.PHASECHK.TRANS64.TRYWAIT P0, [UR4], R2 ;  /* 0x00000002ff0075a7 */ /* 0x000ea40008001104 */
[----:B--2---:R-:W-:Y:S05]  /*4890*/  @!P0 BRA `(.L_x_90) ;  /* 0x0000004800548947 */ /* 0x004fea0003800000 */
.L_x_196:
        /* <DEDUP_REMOVED lines=9> */
.L_x_198:
        /* <DEDUP_REMOVED lines=9> */
.L_x_200:
[----:B------:R-:W-:-:S04]  /*49c0*/  UIADD3 UR4, UPT, UPT, UR4, 0x1, URZ ;  /* 0x0000000104047890 */ /* 0x000fc8000fffe0ff */
[----:B------:R-:W-:-:S04]  /*49d0*/  UISETP.NE.AND UP0, UPT, UR4, 0x4, UPT ;  /* 0x000000040400788c */ /* 0x000fc8000bf05270 */
[----:B------:R-:W-:Y:S02]  /*49e0*/  USEL UR5, URZ, 0x1, UP0 ;  /* 0x00000001ff057887 */ /* 0x000fe40008000000 */
[----:B------:R-:W-:-:S04]  /*49f0*/  USEL UR4, UR4, URZ, UP0 ;  /* 0x000000ff04047287 */ /* 0x000fc80008000000 */
[----:B------:R-:W-:Y:S01]  /*4a00*/  ULEA UR4, UR4, UR7, 0x3 ;  /* 0x0000000704047291 */ /* 0x000fe2000f8e18ff */
[----:B------:R-:W-:-:S04]  /*4a10*/  LOP3.LUT R2, R2, UR5, RZ, 0x3c, !PT ;  /* 0x0000000502027c12 */ /* 0x000fc8000f8e3cff */
[----:B------:R-:W-:Y:S01]  /*4a20*/  SHF.L.U32 R2, R2, 0x1f, RZ ;  /* 0x0000001f02027819 */ /* 0x000fe200000006ff */
[----:B-1----:R-:W-:-:S04]  /*4a30*/  IMAD.U32 R0, RZ, RZ, UR4 ;  /* 0x00000004ff007e24 */ /* 0x002fc8000f8e00ff */
[----:B------:R1:W2:Y:S03]  /*4a40*/  SYNCS.PHASECHK.TRANS64.TRYWAIT P0, [R0+URZ], R2 ;  /* 0x00000002000075a7 */ /* 0x0002a600080011ff */
[----:B--2---:R-:W-:Y:S05]  /*4a50*/  @!P0 NANOSLEEP.SYNCS 0x989680 ;  /* 0x009896800000895d */ /* 0x004fea0003900000 */
[----:B------:R-:W2:Y:S02]  /*4a60*/  @!P0 SYNCS.PHASECHK.TRANS64 P0, [R0+URZ], R2 ;  /* 0x00000002000085a7 */ /* 0x000ea400080010ff */
[----:B--2---:R-:W-:Y:S05]  /*4a70*/  @P0 BRA `(.L_x_93) ;  /* 0x0000000000200947 */ /* 0x004fea0003800000 */
.L_x_94:
[----:B--2---:R2:W4:Y:S02]  /*4a80*/  SYNCS.PHASECHK.TRANS64.TRYWAIT P0, [R0+URZ], R2 ;  /* 0x00000002000075a7 */ /* 0x00452400080011ff */
[----:B----4-:R-:W-:Y:S05]  /*4a90*/  @!P0 NANOSLEEP.SYNCS 0x989680 ;  /* 0x009896800000895d */ /* 0x010fea0003900000 */
[----:B------:R-:W4:Y:S02]  /*4aa0*/  @!P0 SYNCS.PHASECHK.TRANS64 P0, [R0+URZ], R2 ;  /* 0x00000002000085a7 */ /* 0x000f2400080010ff */
[----:B----4-:R-:W-:Y:S05]  /*4ab0*/  @!P0 BRA `(.L_x_94) ;  /* 0xfffffffc00f08947 */ /* 0x010fea000383ffff */
[----:B------:R-:W-:Y:S05]  /*4ac0*/  BRA `(.L_x_93) ;  /* 0x00000000000c7947 */ /* 0x000fea0003800000 */
.L_x_89:
[----:B------:R-:W-:-:S04]  /*4ad0*/  UIADD3 UR4, UPT, UPT, UR26, 0x1d0, URZ ;  /* 0x000001d01a047890 */ /* 0x000fc8000fffe0ff */
[----:B------:R-:W-:-:S09]  /*4ae0*/  UPRMT UR4, UR45, 0x654, UR4 ;  /* 0x000006542d047896 */ /* 0x000fd20008000004 */
[----:B------:R-:W-:Y:S03]  /*4af0*/  SYNCS.ARRIVE.TRANS64.RED.A1T0 RZ, [UR4], RZ ;  /* 0x000000ffffff79a7 */ /* 0x000fe60008100404 */
.L_x_93:
[----:B-12---:R-:W-:Y:S01]  /*4b00*/  SHF.L.U32 R2, RZ, 0x1f, RZ ;  /* 0x0000001fff027819 */ /* 0x006fe200000006ff */
[----:B------:R-:W-:Y:S01]  /*4b10*/  UIADD3 UR4, UPT, UPT, UR26, 0x1d0, URZ ;  /* 0x000001d01a047890 */ /* 0x000fe2000fffe0ff */
[----:B------:R-:W-:Y:S02]  /*4b20*/  PLOP3.LUT P0, PT, PT, PT, UP1, 0x80, 0x8 ;  /* 0x000000000008781c */ /* 0x000fe40003f0f018 */
[----:B------:R-:W1:Y:S02]  /*4b30*/  SYNCS.PHASECHK.TRANS64.TRYWAIT P1, [UR26+0x1d0], R2 ;  /* 0x0001d002ff0075a7 */ /* 0x000e64000802111a */
[----:B-1----:R-:W-:Y:S09]  /*4b40*/  @!P1 BRA `(.L_x_95) ;  /* 0x0000004400f09947 */ /* 0x002ff20003800000 */
.L_x_202:
[----:B------:R-:W-:Y:S01]  /*4b50*/  @!UP1 UPRMT UR4, UR45, 0x654, UR4 ;  /* 0x000006542d049896 */ /* 0x000fe20008000004 */
[----:B------:R-:W-:Y:S01]  /*4b60*/  UMOV UR5, 0xffff ;  /* 0x0000ffff00057882 */ /* 0x000fe20000000000 */
[----:B------:R-:W-:-:S07]  /*4b70*/  UMOV UR6, 0x1 ;  /* 0x0000000100067882 */ /* 0x000fce0000000000 */
[----:B------:R-:W-:Y:S01]  /*4b80*/  @!P0 SYNCS.ARRIVE.TRANS64.RED.A1T0 RZ, [UR4], RZ ;  /* 0x000000ffffff89a7 */ /* 0x000fe20008100404 */
[----:B------:R-:W-:Y:S01]  /*4b90*/  NOP ;  /* 0x0000000000007918 */ /* 0x000fe20000000000 */
[----:B-1----:R-:W1:Y:S01]  /*4ba0*/  LDS R0, [UR8+0x14] ;  /* 0x00001408ff007984 */ /* 0x002e620008000800 */
[----:B------:R-:W-:-:S04]  /*4bb0*/  ULOP3.LUT UR4, UR44, 0xffff, URZ, 0xc0, !UPT ;  /* 0x0000ffff2c047892 */ /* 0x000fc8000f8ec0ff */
[----:B------:R-:W-:-:S04]  /*4bc0*/  USHF.R.U32.HI UR4, URZ, 0x5, UR4 ;  /* 0x00000005ff047899 */ /* 0x000fc80008011604 */
[----:B------:R-:W-:Y:S02]  /*4bd0*/  USHF.L.U32 UR5, UR5, UR4, URZ ;  /* 0x0000000405057299 */ /* 0x000fe400080006ff */
[----:B------:R-:W-:-:S04]  /*4be0*/  USHF.L.U32 UR4, UR6, UR4, URZ ;  /* 0x0000000406047299 */ /* 0x000fc800080006ff */
[----:B-1----:R-:W-:-:S04]  /*4bf0*/  LOP3.LUT R0, R0, UR5, RZ, 0xc0, !PT ;  /* 0x0000000500007c12 */ /* 0x002fc8000f8ec0ff */
[----:B------:R-:W-:-:S13]  /*4c00*/  ISETP.NE.AND P0, PT, R0, UR5, PT ;  /* 0x0000000500007c0c */ /* 0x000fda000bf05270 */
[----:B------:R-:W-:Y:S05]  /*4c10*/  @P0 BRA `(.L_x_96) ;  /* 0x0000000000580947 */ /* 0x000fea0003800000 */
[----:B------:R-:W1:Y:S02]  /*4c20*/  LDS R0, [UR8+0x18] ;  /* 0x00001808ff007984 */ /* 0x000e640008000800 */
[----:B-1----:R-:W-:-:S04]  /*4c30*/  LOP3.LUT R0, R0, UR4, RZ, 0xc0, !PT ;  /* 0x0000000400007c12 */ /* 0x002fc8000f8ec0ff */
[----:B------:R-:W-:-:S13]  /*4c40*/  ISETP.NE.AND P0, PT, R0, UR4, PT ;  /* 0x0000000400007c0c */ /* 0x000fda000bf05270 */
[----:B------:R-:W-:Y:S05]  /*4c50*/  @P0 BRA `(.L_x_97) ;  /* 0x00000000003c0947 */ /* 0x000fea0003800000 */
[----:B------:R-:W1:Y:S01]  /*4c60*/  S2R R2, SR_LANEID ;  /* 0x0000000000027919 */ /* 0x000e620000000000 */
[----:B------:R-:W-:-:S06]  /*4c70*/  ULOP3.LUT UR5, URZ, UR5, URZ, 0x33, !UPT ;  /* 0x00000005ff057292 */ /* 0x000fcc000f8e33ff */
[----:B------:R-:W-:-:S04]  /*4c80*/  IMAD.U32 R0, RZ, RZ, UR5 ;  /* 0x00000005ff007e24 */ /* 0x000fc8000f8e00ff */
[----:B------:R2:W4:Y:S02]  /*4c90*/  REDUX UR7, R0 ;  /* 0x00000000000773c4 */ /* 0x0005240000000000 */
[----:B------:R1:W-:Y:S01]  /*4ca0*/  UTCATOMSWS.AND URZ, UR5 ;  /* 0x0000000500ff79e3 */ /* 0x0003e20008000000 */
[----:B--2---:R-:W-:Y:S01]  /*4cb0*/  LOP3.LUT R0, RZ, UR4, RZ, 0x33, !PT ;  /* 0x00000004ff007c12 */ /* 0x004fe2000f8e33ff */
[----:B------:R-:W-:Y:S02]  /*4cc0*/  VOTEU.ANY UR4, UPT, PT ;  /* 0x0000000000047886 */ /* 0x000fe400038e0100 */
[----:B------:R-:W-:Y:S02]  /*4cd0*/  UFLO.U32 UR4, UR4 ;  /* 0x00000004000472bd */ /* 0x000fe400080e0000 */
[----:B------:R-:W2:Y:S04]  /*4ce0*/  REDUX UR6, R0 ;  /* 0x00000000000673c4 */ /* 0x000ea80000000000 */
[----:B-1----:R-:W-:-:S02]  /*4cf0*/  ISETP.EQ.U32.AND P0, PT, R2, UR4, PT ;  /* 0x0000000402007c0c */ /* 0x002fc4000bf02070 */
[----:B----4-:R-:W-:-:S11]  /*4d00*/  MOV R2, UR7 ;  /* 0x0000000700027c02 */ /* 0x010fd60008000f00 */
[----:B------:R1:W-:Y:S01]  /*4d10*/  @P0 ATOMS.AND RZ, [UR8+0x14], R2 ;  /* 0x00001402ffff098c */ /* 0x0003e2000a800008 */
[----:B--2---:R-:W-:-:S05]  /*4d20*/  IMAD.U32 R0, RZ, RZ, UR6 ;  /* 0x00000006ff007e24 */ /* 0x004fca000f8e00ff */
[----:B------:R1:W-:Y:S01]  /*4d30*/  @P0 ATOMS.AND RZ, [UR8+0x18], R0 ;  /* 0x00001800ffff098c */ /* 0x0003e2000a800008 */
[----:B------:R-:W-:Y:S05]  /*4d40*/  BRA `(.L_x_98) ;  /* 0x0000000000147947 */ /* 0x000fea0003800000 */
.L_x_97:
[----:B------:R-:W-:Y:S02]  /*4d50*/  MOV R2, 0x4d70 ;  /* 0x00004d7000027802 */ /* 0x000fe40000000f00 */
[----:B---3-5:R-:W-:Y:S05]  /*4d60*/  CALL.REL.NOINC `($__internal_0_$__cuda_sm10x_tcgen05_guardrail_trap_col_being_dealloced_not_returned_by_alloc) ;  /* 0x00000048005c7944 */ /* 0x028fea0003c00000 */
[----:B------:R-:W-:Y:S05]  /*4d70*/  BRA `(.L_x_98) ;  /* 0x0000000000087947 */ /* 0x000fea0003800000 */
.L_x_96:
[----:B------:R-:W-:Y:S02]  /*4d80*/  MOV R2, 0x4da0 ;  /* 0x00004da000027802 */ /* 0x000fe40000000f00 */
[----:B---3-5:R-:W-:Y:S05]  /*4d90*/  CALL.REL.NOINC `($__internal_2_$__cuda_sm10x_tcgen05_guardrail_trap_unallocated_columns_being_dealloced) ;  /* 0x0000004800687944 */ /* 0x028fea0003c00000 */
.L_x_98:
[----:B------:R-:W-:Y:S01]  /*4da0*/  NOP ;  /* 0x0000000000007918 */ /* 0x000fe20000000000 */
[----:B------:R-:W-:Y:S05]  /*4db0*/  EXIT ;  /* 0x000000000000794d */ /* 0x000fea0003800000 */
.L_x_69:
[----:B------:R-:W-:-:S09]  /*4dc0*/  UISETP.NE.OR UP0, UPT, UR20, 0x3, !UP4 ;  /* 0x000000031400788c */ /* 0x000fd2000e705670 */
[----:B------:R-:W-:Y:S05]  /*4dd0*/  BRA.U UP0, `(.L_x_99) ;  /* 0x0000001100687547 */ /* 0x000fea000b800000 */
[----:B------:R-:W2:Y:S01]  /*4de0*/  LDCU.64 UR4, c[0x0][0x888] ;  /* 0x00011100ff0477ac */ /* 0x000ea20008000a00 */
[----:B------:R-:W3:Y:S01]  /*4df0*/  S2UR UR6, SR_CgaCtaId ;  /* 0x00000000000679c3 */ /* 0x000ee20000008800 */
[----:B------:R-:W-:Y:S02]  /*4e00*/  HFMA2 R9, -RZ, RZ, 0, 0 ;  /* 0x00000000ff097431 */ /* 0x000fe400000001ff */
[----:B------:R-:W-:Y:S01]  /*4e10*/  IMAD.MOV.U32 R11, RZ, RZ, 0x1 ;  /* 0x00000001ff0b7424 */ /* 0x000fe200078e00ff */
[----:B------:R-:W4:Y:S01]  /*4e20*/  LDCU UR37, c[0x0][0x370] ;  /* 0x00006e00ff2577ac */ /* 0x000f220008000800 */
[----:B------:R-:W-:Y:S01]  /*4e30*/  IMAD.MOV.U32 R10, RZ, RZ, RZ ;  /* 0x000000ffff0a7224 */ /* 0x000fe200078e00ff */
[----:B------:R-:W-:Y:S01]  /*4e40*/  MOV R3, 0x1000 ;  /* 0x0000100000037802 */ /* 0x000fe20000000f00 */
[----:B------:R-:W1:Y:S01]  /*4e50*/  LDCU.128 UR44, c[0x0][0xb10] ;  /* 0x00016200ff2c77ac */ /* 0x000e620008000c00 */
[----:B------:R-:W4:Y:S01]  /*4e60*/  LDC.64 R12, c[0x0][0x348] ;  /* 0x0000d200ff0c7b82 */ /* 0x000f220000000a00 */
[----:B------:R-:W1:Y:S01]  /*4e70*/  LDCU UR31, c[0x0][0x374] ;  /* 0x00006e80ff1f77ac */ /* 0x000e620008000800 */
[----:B------:R-:W4:Y:S01]  /*4e80*/  LDCU.64 UR34, c[0x0][0x890] ;  /* 0x00011200ff2277ac */ /* 0x000f220008000a00 */
[----:B--2---:R-:W-:Y:S01]  /*4e90*/  UISETP.NE.U32.AND UP0, UPT, UR4, URZ, UPT ;  /* 0x000000ff0400728c */ /* 0x004fe2000bf05070 */
[----:B------:R-:W2:Y:S01]  /*4ea0*/  LDCU UR15, c[0x0][0xb0c] ;  /* 0x00016180ff0f77ac */ /* 0x000ea20008000800 */
[----:B------:R-:W2:Y:S01]  /*4eb0*/  LDCU UR40, c[0x0][0xb20] ;  /* 0x00016400ff2877ac */ /* 0x000ea20008000800 */
[----:B------:R-:W2:Y:S01]  /*4ec0*/  LDCU UR4, c[0x0][0xb30] ;  /* 0x00016600ff0477ac */ /* 0x000ea20008000800 */
[----:B------:R-:W-:Y:S01]  /*4ed0*/  UMOV UR29, 0x400 ;  /* 0x00000400001d7882 */ /* 0x000fe20000000000 */
[----:B-1----:R-:W-:-:S02]  /*4ee0*/  UIMAD.WIDE.U32 UR8, UR31, UR47, URZ ;  /* 0x0000002f1f0872a5 */ /* 0x002fc4000f8e00ff */
[----:B---3--:R-:W-:Y:S02]  /*4ef0*/  ULEA UR29, UR6, UR29, 0x18 ;  /* 0x0000001d061d7291 */ /* 0x008fe4000f8ec0ff */
[----:B----4-:R-:W-:Y:S02]  /*4f00*/  UIMAD.WIDE.U32 UR6, UR37, UR44, URZ ;  /* 0x0000002c250672a5 */ /* 0x010fe4000f8e00ff */
[----:B------:R-:W-:Y:S02]  /*4f10*/  UISETP.NE.U32.AND UP6, UPT, UR34, URZ, UPT ;  /* 0x000000ff2200728c */ /* 0x000fe4000bfc5070 */
[----:B------:R-:W-:Y:S02]  /*4f20*/  UISETP.NE.AND.EX UP5, UPT, UR5, URZ, UPT, UP0 ;  /* 0x000000ff0500728c */ /* 0x000fe4000bfa5300 */
[----:B------:R-:W-:Y:S01]  /*4f30*/  UISETP.NE.AND UP0, UPT, UR42, 0x1, UPT ;  /* 0x000000012a00788c */ /* 0x000fe2000bf05270 */
[----:B------:R-:W-:Y:S01]  /*4f40*/  UMOV UR6, UR7 ;  /* 0x0000000700067c82 */ /* 0x000fe20008000000 */
[----:B------:R-:W-:Y:S01]  /*4f50*/  UMOV UR38, UR9 ;  /* 0x0000000900267c82 */ /* 0x000fe20008000000 */
[----:B--2---:R-:W-:Y:S01]  /*4f60*/  UISETP.NE.AND UP0, UPT, UR15, 0x1, UPT ;  /* 0x000000010f00788c */ /* 0x004fe2000bf05270 */
[----:B------:R-:W-:Y:S01]  /*4f70*/  UMOV UR25, URZ ;  /* 0x000000ff00197c82 */ /* 0x000fe20008000000 */
[----:B------:R-:W-:-:S02]  /*4f80*/  UPLOP3.LUT UP4, UPT, UPT, UPT, UPT, 0x40, 0x4 ;  /* 0x000000000004789c */ /* 0x000fc40003f8e870 */
[----:B------:R-:W-:Y:S01]  /*4f90*/  UISETP.GE.AND UP2, UPT, UR42, 0x1, UPT ;  /* 0x000000012a00788c */ /* 0x000fe2000bf46270 */
[----:B------:R-:W1:Y:S01]  /*4fa0*/  LDCU.64 UR22, c[0x0][0xb28] ;  /* 0x00016500ff1677ac */ /* 0x000e620008000a00 */
[----:B------:R-:W-:Y:S02]  /*4fb0*/  UISETP.NE.AND.EX UP6, UPT, UR35, URZ, UPT, UP6 ;  /* 0x000000ff2300728c */ /* 0x000fe4000bfc5360 */
[----:B------:R-:W-:Y:S02]  /*4fc0*/  USHF.R.U32.HI UR39, URZ, UR45, UR6 ;  /* 0x0000002dff277299 */ /* 0x000fe40008011606 */
[----:B------:R-:W-:Y:S02]  /*4fd0*/  USHF.R.U32.HI UR38, URZ, UR40, UR38 ;  /* 0x00000028ff267299 */ /* 0x000fe40008011626 */
[----:B------:R-:W-:Y:S02]  /*4fe0*/  UISETP.NE.AND UP0, UPT, UR46, 0x1, UPT ;  /* 0x000000012e00788c */ /* 0x000fe4000bf05270 */
[----:B------:R-:W-:-:S11]  /*4ff0*/  UISETP.NE.AND UP3, UPT, UR4, 0x1, UPT ;  /* 0x000000010400788c */ /* 0x000fd6000bf65270 */
.L_x_108:
[C---:B------:R-:W-:Y:S02]  /*5000*/  LEA R8, R10.reuse, UR29, 0x3 ;  /* 0x0000001d0a087c11 */ /* 0x040fe4000f8e18ff */
[----:B------:R-:W-:Y:S02]  /*5010*/  SHF.L.U32 R0, R9, 0x1f, RZ ;  /* 0x0000001f09007819 */ /* 0x000fe400000006ff */
[----:B------:R-:W-:Y:S02]  /*5020*/  LEA R4, R10, UR29, 0x4 ;  /* 0x0000001d0a047c11 */ /* 0x000fe4000f8e20ff */
[----:B------:R-:W2:Y:S02]  /*5030*/  SYNCS.PHASECHK.TRANS64.TRYWAIT P0, [R8+URZ+0x150], R0 ;  /* 0x00015000080075a7 */ /* 0x000ea400080011ff */
[----:B--23--:R-:W-:Y:S05]  /*5040*/  @!P0 BRA `(.L_x_100) ;  /* 0x0000004000c88947 */ /* 0x00cfea0003800000 */
.L_x_203:
        /* <DEDUP_REMOVED lines=8> */
[----:B---3--:R-:W-:Y:S11]  /*50d0*/  LOP3.LUT P0, RZ, R6, 0x1, RZ, 0xc0, !PT ;  /* 0x0000000106ff7812 */ /* 0x008ff6000780c0ff */
[----:B------:R-:W-:Y:S02]  /*50e0*/  @!UPT UIADD3 URZ, UPT, UPT, URZ, URZ, URZ ;  /* 0x000000fffffff290 */ /* 0x000fe4000fffe0ff */
[----:B----4-:R-:W-:Y:S01]  /*50f0*/  VOTEU.ANY UP2, P0 ;  /* 0x0000000000ff7886 */ /* 0x010fe20000040100 */
[----:B------:R-:W-:Y:S11]  /*5100*/  PLOP3.LUT P0, PT, PT, PT, UP2, 0x80, 0x8 ;  /* 0x000000000008781c */ /* 0x000ff60003f0f028 */
[----:B------:R-:W-:Y:S02]  /*5110*/  @!UPT UIADD3 URZ, UPT, UPT, URZ, URZ, URZ ;  /* 0x000000fffffff290 */ /* 0x000fe4000fffe0ff */
[----:B--2---:R-:W-:Y:S02]  /*5120*/  @P0 SHF.R.U32.HI R0, RZ, 0x10, R5 ;  /* 0x00000010ff000819 */ /* 0x004fe40000011605 */
[----:B------:R-:W-:Y:S02]  /*5130*/  @P0 MOV R2, R4 ;  /* 0x0000000400020202 */ /* 0x000fe40000000f00 */
[----:B------:R-:W-:Y:S01]  /*5140*/  @P0 R2UR UR4, R0 ;  /* 0x00000000000402ca */ /* 0x000fe200000e0000 */
[----:B------:R-:W-:Y:S01]  /*5150*/  VIADD R0, R8, 0x160 ;  /* 0x0000016008007836 */ /* 0x000fe20000000000 */
[----:B------:R-:W-:Y:S02]  /*5160*/  @P0 LOP3.LUT R4, R5, 0xffff, RZ, 0xc0, !PT ;  /* 0x0000ffff05040812 */ /* 0x000fe400078ec0ff */
[----:B------:R-:W-:Y:S02]  /*5170*/  @P0 R2UR UR6, R2 ;  /* 0x00000000020602ca */ /* 0x000fe400000e0000 */
[----:B------:R-:W-:Y:S02]  /*5180*/  PRMT R0, RZ, 0x654, R0 ;  /* 0x00000654ff007816 */ /* 0x000fe40000000000 */
[----:B------:R-:W-:Y:S02]  /*5190*/  @P0 R2UR UR5, R4 ;  /* 0x00000000040502ca */ /* 0x000fe400000e0000 */
[----:B------:R2:W-:Y:S03]  /*51a0*/  SYNCS.ARRIVE.TRANS64.RED.A1T0 RZ, [R0+URZ], RZ ;  /* 0x000000ff00ff79a7 */ /* 0x0005e600081004ff */
[----:B------:R-:W-:Y:S04]  /*51b0*/  @UP2 UMOV UR30, UR4 ;  /* 0x00000004001e2c82 */ /* 0x000fe80008000000 */
[----:B------:R-:W-:Y:S04]  /*51c0*/  @UP2 UMOV UR14, UR6 ;  /* 0x00000006000e2c82 */ /* 0x000fe80008000000 */
[----:B------:R-:W-:Y:S01]  /*51d0*/  @UP2 UMOV UR13, UR5 ;  /* 0x00000005000d2c82 */ /* 0x000fe20008000000 */
[----:B------:R-:W-:Y:S05]  /*51e0*/  BRA.U !UP0, `(.L_x_101) ;  /* 0x0000000108c07547 */ /* 0x000fea000b800000 */
[----:B------:R-:W-:Y:S02]  /*51f0*/  UIMAD.WIDE.U32 UR8, UR13, UR47, URZ ;  /* 0x0000002f0d0872a5 */ /* 0x000fe4000f8e00ff */
[----:B------:R-:W-:Y:S02]  /*5200*/  UP2UR UR12, UPR, URZ, 0x4 ;  /* 0x00000004ff0c7883 */ /* 0x000fe40008000000 */
[----:B------:R-:W-:Y:S02]  /*5210*/  UISETP.NE.AND UP2, UPT, UR46, 0x1, UPT ;  /* 0x000000012e00788c */ /* 0x000fe4000bf45270 */
[----:B------:R-:W-:Y:S02]  /*5220*/  UIMAD.WIDE.U32 UR10, UR14, UR44, URZ ;  /* 0x0000002c0e0a72a5 */ /* 0x000fe4000f8e00ff */
[----:B------:R-:W-:Y:S02]  /*5230*/  USEL UR4, UR31, UR38, !UP2 ;  /* 0x000000261f047287 */ /* 0x000fe4000d000000 */
[----:B------:R-:W-:Y:S02]  /*5240*/  UISETP.NE.AND UP0, UPT, UR15, 0x1, UPT ;  /* 0x000000010f00788c */ /* 0x000fe4000bf05270 */
[----:B------:R-:W-:Y:S02]  /*5250*/  UP2UR UR20, UPR, URZ, 0x2 ;  /* 0x00000002ff147883 */ /* 0x000fe40008000000 */
[----:B------:R-:W-:Y:S02]  /*5260*/  UISETP.NE.AND UP1, UPT, UR42, 0x1, UPT ;  /* 0x000000012a00788c */ /* 0x000fe4000bf25270 */
[----:B-1----:R-:W-:Y:S02]  /*5270*/  UIMAD.WIDE.U32 UR16, UR4, UR22, URZ ;  /* 0x00000016041072a5 */ /* 0x002fe4000f8e00ff */
[----:B------:R-:W-:Y:S01]  /*5280*/  USEL UR7, UR37, UR39, !UP0 ;  /* 0x0000002725077287 */ /* 0x000fe2000c000000 */
[----:B------:R-:W-:Y:S02]  /*5290*/  UMOV UR5, UR9 ;  /* 0x0000000900057c82 */ /* 0x000fe40008000000 */
[----:B------:R-:W-:Y:S02]  /*52a0*/  USHF.R.U32.HI UR6, URZ, UR40, UR5 ;  /* 0x00000028ff067299 */ /* 0x000fe40008011605 */
[----:B------:R-:W-:Y:S02]  /*52b0*/  UIMAD.WIDE.U32 UR18, UR7, UR22, URZ ;  /* 0x00000016071272a5 */ /* 0x000fe4000f8e00ff */
[----:B------:R-:W-:Y:S02]  /*52c0*/  USEL UR6, UR13, UR6, !UP2 ;  /* 0x000000060d067287 */ /* 0x000fe4000d000000 */
[----:B------:R-:W-:Y:S01]  /*52d0*/  UISETP.NE.AND UP2, UPT, UR12, URZ, UPT ;  /* 0x000000ff0c00728c */ /* 0x000fe2000bf45270 */
[----:B------:R-:W-:Y:S01]  /*52e0*/  UMOV UR5, UR11 ;  /* 0x0000000b00057c82 */ /* 0x000fe20008000000 */
[----:B------:R-:W-:Y:S02]  /*52f0*/  UIMAD.WIDE.U32 UR10, UR6, UR22, URZ ;  /* 0x00000016060a72a5 */ /* 0x000fe4000f8e00ff */
[----:B------:R-:W-:Y:S03]  /*5300*/  USHF.R.U32.HI UR8, URZ, UR45, UR5 ;  /* 0x0000002dff087299 */ /* 0x000fe60008011605 */
[----:B------:R-:W-:Y:S02]  /*5310*/  UMOV UR5, UR17 ;  /* 0x0000001100057c82 */ /* 0x000fe40008000000 */
[----:B------:R-:W-:Y:S03]  /*5320*/  @UP1 USHF.R.U32.HI UR4, URZ, UR23, UR5 ;  /* 0x00000017ff041299 */ /* 0x000fe60008011605 */
[----:B------:R-:W-:Y:S01]  /*5330*/  UMOV UR5, UR19 ;  /* 0x0000001300057c82 */ /* 0x000fe20008000000 */
[----:B------:R-:W-:Y:S02]  /*5340*/  UIMAD UR4, UR42, UR4, URZ ;  /* 0x000000042a0472a4 */ /* 0x000fe4000f8e02ff */
[----:B------:R-:W-:Y:S02]  /*5350*/  @UP1 USHF.R.U32.HI UR7, URZ, UR23, UR5 ;  /* 0x00000017ff071299 */ /* 0x000fe40008011605 */
[----:B------:R-:W-:Y:S02]  /*5360*/  USEL UR5, UR14, UR8, !UP0 ;  /* 0x000000080e057287 */ /* 0x000fe4000c000000 */
[----:B------:R-:W-:Y:S02]  /*5370*/  UIMAD UR8, UR42, UR7, URZ ;  /* 0x000000072a0872a4 */ /* 0x000fe4000f8e02ff */
[----:B------:R-:W-:Y:S03]  /*5380*/  UISETP.GE.AND UP0, UPT, UR6, UR4, UPT ;  /* 0x000000040600728c */ /* 0x000fe6000bf06270 */
[----:B------:R-:W-:Y:S01]  /*5390*/  UMOV UR4, UR11 ;  /* 0x0000000b00047c82 */ /* 0x000fe20008000000 */
[----:B------:R-:W-:Y:S02]  /*53a0*/  UISETP.GE.OR UP0, UPT, UR5, UR8, UP0 ;  /* 0x000000080500728c */ /* 0x000fe40008706670 */
[----:B------:R-:W-:Y:S02]  /*53b0*/  USHF.R.U32.HI UR4, URZ, UR23, UR4 ;  /* 0x00000017ff047299 */ /* 0x000fe40008011604 */
[----:B------:R-:W-:Y:S02]  /*53c0*/  UIMAD.WIDE.U32 UR8, UR5, UR22, URZ ;  /* 0x00000016050872a5 */ /* 0x000fe4000f8e00ff */
[----:B------:R-:W-:Y:S04]  /*53d0*/  USEL UR10, UR6, UR4, !UP1 ;  /* 0x00000004060a7287 */ /* 0x000fe8000c800000 */
[----:B------:R-:W-:Y:S01]  /*53e0*/  UIADD3 UR11, UPT, UPT, -UR10, URZ, URZ ;  /* 0x000000ff0a0b7290 */ /* 0x000fe2000fffe1ff */
[----:B------:R-:W-:Y:S02]  /*53f0*/  @!UP0 UMOV UR4, UR9 ;  /* 0x0000000900048c82 */ /* 0x000fe40008000000 */
[----:B------:R-:W-:Y:S02]  /*5400*/  @!UP0 USHF.R.U32.HI UR4, URZ, UR23, UR4 ;  /* 0x00000017ff048299 */ /* 0x000fe40008011604 */
[----:B------:R-:W-:Y:S02]  /*5410*/  UIMAD UR8, UR42, UR11, UR6 ;  /* 0x0000000b2a0872a4 */ /* 0x000fe4000f8e0206 */
[----:B------:R-:W-:Y:S02]  /*5420*/  @!UP0 USEL UR4, UR5, UR4, !UP1 ;  /* 0x0000000405048287 */ /* 0x000fe4000c800000 */
[----:B------:R-:W-:Y:S02]  /*5430*/  UISETP.NE.AND UP1, UPT, UR20, URZ, UPT ;  /* 0x000000ff1400728c */ /* 0x000fe4000bf25270 */
[----:B------:R-:W-:Y:S02]  /*5440*/  @!UP0 UIMAD UR7, UR7, UR8, UR4 ;  /* 0x00000008070782a4 */ /* 0x000fe4000f8e0204 */
[----:B------:R-:W-:Y:S02]  /*5450*/  @!UP0 UIADD3 UR9, UPT, UPT, UR10, -UR4, URZ ;  /* 0x800000040a098290 */ /* 0x000fe4000fffe0ff */
[----:B------:R-:W-:Y:S02]  /*5460*/  UIADD3 UR8, UPT, UPT, -UR6, URZ, URZ ;  /* 0x000000ff06087290 */ /* 0x000fe4000fffe1ff */
[----:B------:R-:W-:Y:S02]  /*5470*/  UIADD3 UR4, UPT, UPT, -UR5, URZ, URZ ;  /* 0x000000ff05047290 */ /* 0x000fe4000fffe1ff */
[----:B------:R-:W-:Y:S03]  /*5480*/  @!UP0 UIMAD UR6, UR9, UR42, UR5 ;  /* 0x0000002a090682a4 */ /* 0x000fe6000f8e0205 */
[----:B------:R-:W-:Y:S01]  /*5490*/  @!UP0 UMOV UR5, UR7 ;  /* 0x0000000700058c82 */ /* 0x000fe20008000000 */
[----:B------:R-:W-:Y:S02]  /*54a0*/  UIMAD UR7, UR15, UR4, UR14 ;  /* 0x000000040f0772a4 */ /* 0x000fe4000f8e020e */
[----:B------:R-:W-:Y:S02]  /*54b0*/  UIMAD UR4, UR46, UR8, UR13 ;  /* 0x000000082e0472a4 */ /* 0x000fe4000f8e020d */
[----:B------:R-:W-:Y:S02]  /*54c0*/  UIMAD UR14, UR5, UR15, UR7 ;  /* 0x0000000f050e72a4 */ /* 0x000fe4000f8e0207 */
[----:B------:R-:W-:Y:S11]  /*54d0*/  UIMAD UR13, UR6, UR46, UR4 ;  /* 0x0000002e060d72a4 */ /* 0x000ff6000f8e0204 */
[----:B------:R-:W-:Y:S01]  /*54e0*/  @!UPT UIADD3 URZ, UPT, UPT, URZ, URZ, URZ ;  /* 0x000000fffffff290 */ /* 0x000fe2000fffe0ff */
.L_x_101:
[----:B------:R-:W3:Y:S01]  /*54f0*/  @!UP3 LDCU.128 UR8, c[0x0][0xb10] ;  /* 0x00016200ff08b7ac */ /* 0x000ee20008000c00 */
[----:B------:R-:W-:Y:S04]  /*5500*/  ISETP.NE.U32.AND P0, PT, RZ, UR34, PT ;  /* 0x00000022ff007c0c */ /* 0x000fe8000bf05070 */
[----:B------:R-:W-:Y:S01]  /*5510*/  ISETP.NE.AND.EX P0, PT, RZ, UR35, PT, P0 ;  /* 0x00000023ff007c0c */ /* 0x000fe2000bf05300 */
[----:B------:R-:W4:Y:S01]  /*5520*/  @!UP3 LDCU UR5, c[0x0][0xb0c] ;  /* 0x00016180ff05b7ac */ /* 0x000f220008000800 */
[----:B------:R-:W-:Y:S02]  /*5530*/  USHF.L.U32 UR26, UR33, 0x6, URZ ;  /* 0x00000006211a7899 */ /* 0x000fe400080006ff */
[----:B------:R-:W-:Y:S02]  /*5540*/  USHF.L.U32 UR27, UR32, 0x6, URZ ;  /* 0x00000006201b7899 */ /* 0x000fe400080006ff */
[----:B---3--:R-:W-:Y:S07]  /*5550*/  UIMAD.WIDE.U32 UR6, UR14, UR8, URZ ;  /* 0x000000080e0672a5 */ /* 0x008fee000f8e00ff */
[----:B------:R-:W-:Y:S01]  /*5560*/  @!UP3 UMOV UR4, UR7 ;  /* 0x000000070004bc82 */ /* 0x000fe20008000000 */
[----:B----4-:R-:W-:Y:S02]  /*5570*/  @!UP3 UISETP.NE.AND UP0, UPT, UR5, 0x1, UPT ;  /* 0x000000010500b88c */ /* 0x010fe4000bf05270 */
[----:B------:R-:W-:Y:S02]  /*5580*/  @!UP3 USHF.R.U32.HI UR4, URZ, UR9, UR4 ;  /* 0x00000009ff04b299 */ /* 0x000fe40008011604 */
[----:B------:R-:W-:Y:S02]  /*5590*/  UIMAD.WIDE.U32 UR6, UR13, UR11, URZ ;  /* 0x0000000b0d0672a5 */ /* 0x000fe4000f8e00ff */
[----:B------:R-:W-:Y:S02]  /*55a0*/  @!UP3 USEL UR8, UR14, UR4, !UP0 ;  /* 0x000000040e08b287 */ /* 0x000fe4000c000000 */
[----:B------:R-:W-:Y:S03]  /*55b0*/  @!UP3 UISETP.NE.AND UP0, UPT, UR10, 0x1, UPT ;  /* 0x000000010a00b88c */ /* 0x000fe6000bf05270 */
[----:B------:R-:W-:Y:S02]  /*55c0*/  @!UP3 UMOV UR6, UR7 ;  /* 0x000000070006bc82 */ /* 0x000fe40008000000 */
[----:B------:R-:W3:Y:S02]  /*55d0*/  @!UP3 LDCU UR4, c[0x0][0xb20] ;  /* 0x00016400ff04b7ac */ /* 0x000ee40008000800 */
[----:B---3--:R-:W-:Y:S04]  /*55e0*/  @!UP3 USHF.R.U32.HI UR6, URZ, UR4, UR6 ;  /* 0x00000004ff06b299 */ /* 0x008fe80008011606 */
[----:B------:R-:W-:Y:S04]  /*55f0*/  @!UP3 USEL UR6, UR13, UR6, !UP0 ;  /* 0x000000060d06b287 */ /* 0x000fe8000c000000 */
[----:B------:R-:W-:Y:S02]  /*5600*/  @!UP3 UIADD3 UR4, UPT, UPT, -UR8, UR6, URZ ;  /* 0x000000060804b290 */ /* 0x000fe4000fffe1ff */
[----:B------:R-:W-:Y:S02]  /*5610*/  @!UP3 UIADD3 UR6, UPT, UPT, UR8, -UR6, URZ ;  /* 0x800000060806b290 */ /* 0x000fe4000fffe0ff */
[----:B------:R-:W-:Y:S02]  /*5620*/  @!UP3 UIMAD UR14, UR4, UR5, UR14 ;  /* 0x00000005040eb2a4 */ /* 0x000fe4000f8e020e */
[----:B------:R-:W-:Y:S01]  /*5630*/  @!UP3 UIMAD UR13, UR6, UR10, UR13 ;  /* 0x0000000a060db2a4 */ /* 0x000fe2000f8e020d */
[----:B------:R-:W-:Y:S11]  /*5640*/  BRA.U UP4, `(.L_x_102) ;  /* 0x0000000104107547 */ /* 0x000ff6000b800000 */
[----:B------:R-:W-:Y:S04]  /*5650*/  MOV R2, UR43 ;  /* 0x0000002b00027c02 */ /* 0x000fe80008000f00 */
[----:B------:R-:W-:Y:S04]  /*5660*/  SHF.L.U32 R2, R2, 0x1f, RZ ;  /* 0x0000001f02027819 */ /* 0x000fe800000006ff */
[----:B------:R-:W3:Y:S02]  /*5670*/  SYNCS.PHASECHK.TRANS64.TRYWAIT P1, [UR29+0x148], R2 ;  /* 0x00014802ff0075a7 */ /* 0x000ee4000802111d */
[----:B---3--:R-:W-:Y:S05]  /*5680*/  @!P1 BRA `(.L_x_103) ;  /* 0x0000003c004c9947 */ /* 0x008fea0003800000 */
.L_x_102:
[----:B------:R-:W-:Y:S05]  /*5690*/  BRA.U !UP6, `(.L_x_104) ;  /* 0x000000010e387547 */ /* 0x000fea000b800000 */
[----:B------:R-:W-:Y:S01]  /*56a0*/  UPLOP3.LUT UP1, UPT, UPT, UPT, UP5, 0x80, 0x8 ;  /* 0x000000000008789c */ /* 0x000fe20003f2f050 */
[----:B--2---:R-:W-:Y:S01]  /*56b0*/  HFMA2 R0, -RZ, RZ, 0, 5.9604644775390625e-08 ;  /* 0x00000001ff007431 */ /* 0x004fe200000001ff */
[----:B------:R-:W2:Y:S01]  /*56c0*/  LDCU.64 UR8, c[0x0][0x358] ;  /* 0x00006b00ff0877ac */ /* 0x000ea20008000a00 */
[----:B------:R-:W-:Y:S03]  /*56d0*/  IMAD.MOV.U32 R46, RZ, RZ, 0x1 ;  /* 0x00000001ff2e7424 */ /* 0x000fe600078e00ff */
[----:B------:R-:W-:Y:S05]  /*56e0*/  PLOP3.LUT P1, PT, PT, PT, UP1, 0x80, 0x8 ;  /* 0x000000000008781c */ /* 0x000fea0003f2f018 */
[----:B------:R-:W3:Y:S01]  /*56f0*/  @UP1 LDCU.64 UR4, c[0x0][0x888] ;  /* 0x00011100ff0417ac */ /* 0x000ee20008000a00 */
[----:B------:R-:W-:Y:S07]  /*5700*/  @UP1 UIMAD UR6, UR36, UR34, URZ ;  /* 0x00000022240612a4 */ /* 0x000fee000f8e02ff */
[----:B------:R-:W-:Y:S01]  /*5710*/  @!P1 PRMT R46, R0, 0x7610, R46 ;  /* 0x00007610002e9816 */ /* 0x000fe2000000002e */
[----:B---3--:R-:W-:Y:S06]  /*5720*/  @UP1 UIMAD.WIDE UR4, UR6, 0x4, UR4 ;  /* 0x00000004060418a5 */ /* 0x008fec000f8e0204 */
[----:B-----5:R-:W-:Y:S01]  /*5730*/  IMAD.U32 R26, RZ, RZ, UR4 ;  /* 0x00000004ff1a7e24 */ /* 0x020fe2000f8e00ff */
[----:B------:R-:W-:Y:S04]  /*5740*/  MOV R27, UR5 ;  /* 0x00000005001b7c02 */ /* 0x000fe80008000f00 */
[----:B------:R-:W3:Y:S01]  /*5750*/  @!UP1 LDCU UR4, c[0x0][0x880] ;  /* 0x00011000ff0497ac */ /* 0x000ee20008000800 */
[----:B--2---:R4:W5:Y:S02]  /*5760*/  @P1 LDG.E R26, desc[UR8][R26.64] ;  /* 0x000000081a1a1981 */ /* 0x004964000c1e1900 */
[----:B---34-:R-:W-:Y:S07]  /*5770*/  @!P1 IMAD.U32 R26, RZ, RZ, UR4 ;  /* 0x00000004ff1a9e24 */ /* 0x018fee000f8e00ff */
.L_x_104:
[----:B-----5:R-:W-:Y:S01]  /*5780*/  @!P0 FSETP.EQ.AND P2, PT, R26, RZ, PT ;  /* 0x000000ff1a00820b */ /* 0x020fe20003f42000 */
[----:B------:R-:W-:Y:S01]  /*5790*/  @!UPT UIADD3 URZ, UPT, UPT, URZ, URZ, URZ ;  /* 0x000000fffffff290 */ /* 0x000fe2000fffe0ff */
[----:B------:R-:W-:Y:S11]  /*57a0*/  @!P0 BRA `(.L_x_105) ;  /* 0x0000000000148947 */ /* 0x000ff60003800000 */
[----:B------:R-:W-:Y:S02]  /*57b0*/  LOP3.LUT P0, RZ, R46, 0xff, RZ, 0xc0, !PT ;  /* 0x000000ff2eff7812 */ /* 0x000fe4000780c0ff */
[----:B------:R-:W-:Y:S04]  /*57c0*/  PLOP3.LUT P2, PT, PT, PT, UP1, 0x80, 0x8 ;  /* 0x000000000008781c */ /* 0x000fe80003f4f018 */
[----:B------:R-:W-:Y:S07]  /*57d0*/  PLOP3.LUT P2, PT, P2, PT, PT, 0x8, 0x80 ;  /* 0x000000000080781c */ /* 0x000fee000174e170 */
[----:B------:R-:W-:Y:S11]  /*57e0*/  @P0 FSETP.EQ.AND P2, PT, R26, RZ, PT ;  /* 0x000000ff1a00020b */ /* 0x000ff60003f42000 */
[----:B------:R-:W-:Y:S02]  /*57f0*/  @!UPT UIADD3 URZ, UPT, UPT, URZ, URZ, URZ ;  /* 0x000000fffffff290 */ /* 0x000fe4000fffe0ff */
.L_x_105:
[----:B------:R-:W-:Y:S01]  /*5800*/  ULEA UR4, UR25, UR29, 0x3 ;  /* 0x0000001d19047291 */ /* 0x000fe2000f8e18ff */
[----:B--2---:R-:W-:Y:S02]  /*5810*/  SHF.L.U32 R2, R11, 0x1f, RZ ;  /* 0x0000001f0b027819 */ /* 0x004fe400000006ff */
[----:B------:R-:W-:Y:S04]  /*5820*/  ELECT P1, URZ, PT ;  /* 0x0000000000ff782f */ /* 0x000fe80003820000 */
[----:B------:R-:W-:Y:S02]  /*5830*/  PLOP3.LUT P1, PT, P2, P1, PT, 0xf2, 0x2f ;  /* 0x00000000002f781c */ /* 0x000fe40001723e72 */
[----:B------:R-:W2:Y:S02]  /*5840*/  SYNCS.PHASECHK.TRANS64.TRYWAIT P0, [UR4+0x128], R2 ;  /* 0x00012802ff0075a7 */ /* 0x000ea40008001104 */
[----:B--2---:R-:W-:Y:S09]  /*5850*/  @!P0 BRA `(.L_x_106) ;  /* 0x0000003800f08947 */ /* 0x004ff20003800000 */
.L_x_206:
[----:B------:R-:W3:Y:S01]  /*5860*/  S2UR UR19, SR_CgaCtaId ;  /* 0x00000000001379c3 */ /* 0x000ee20000008800 */
[----:B------:R-:W-:Y:S01]  /*5870*/  VOTEU.ALL UP0, P1 ;  /* 0x0000000000ff7886 */ /* 0x000fe20000800000 */
[----:B--2---:R-:W-:Y:S01]  /*5880*/  @!P1 IADD3 R2, P0, PT, R12, 0x580, RZ ;  /* 0x000005800c029810 */ /* 0x004fe20007f1e0ff */
[----:B------:R-:W-:Y:S01]  /*5890*/  UMOV UR20, 0x0 ;  /* 0x0000000000147882 */ /* 0x000fe20000000000 */
[----:B------:R-:W-:Y:S01]  /*58a0*/  UMOV UR21, 0x10000000 ;  /* 0x1000000000157882 */ /* 0x000fe20000000000 */
[----:B------:R-:W-:Y:S01]  /*58b0*/  UMOV UR28, UR36 ;  /* 0x00000024001c7c82 */ /* 0x000fe20008000000 */
[----:B------:R-:W-:Y:S01]  /*58c0*/  @!UP0 ULEA UR5, UR25, UR29, 0xc ;  /* 0x0000001d19058291 */ /* 0x000fe2000f8e60ff */
[----:B------:R-:W-:Y:S01]  /*58d0*/  @!P1 IMAD.X R0, RZ, RZ, R13, P0 ;  /* 0x000000ffff009224 */ /* 0x000fe200000e060d */
[----:B------:R-:W-:Y:S01]  /*58e0*/  @!UP0 UIADD3 UR10, UPT, UPT, UR26, 0x20, URZ ;  /* 0x000000201a0a8890 */ /* 0x000fe2000fffe0ff */
[----:B------:R-:W-:Y:S01]  /*58f0*/  @!P1 R2UR UR7, R2 ;  /* 0x00000000020792ca */ /* 0x000fe200000e0000 */
[----:B------:R-:W-:Y:S01]  /*5900*/  @!UP0 UIADD3 UR24, UPT, UPT, UR5, 0x300, URZ ;  /* 0x0000030005188890 */ /* 0x000fe2000fffe0ff */
[----:B------:R-:W-:Y:S01]  /*5910*/  @!P1 IMAD.MOV.U32 R2, RZ, RZ, 0x1000 ;  /* 0x00001000ff029424 */ /* 0x000fe200078e00ff */
[----:B------:R-:W-:Y:S01]  /*5920*/  @!UP0 UIADD3 UR8, UPT, UPT, UR5, 0xb00, URZ ;  /* 0x00000b0005088890 */ /* 0x000fe2000fffe0ff */
[----:B------:R-:W-:Y:S01]  /*5930*/  VIADD R10, R10, 0x1 ;  /* 0x000000010a0a7836 */ /* 0x000fe20000000000 */
[----:B------:R-:W-:Y:S02]  /*5940*/  UIADD3 UR5, UPT, UPT, UR25, 0x1, URZ ;  /* 0x0000000119057890 */ /* 0x000fe4000fffe0ff */
[----:B------:R-:W-:Y:S02]  /*5950*/  UIADD3 UR25, UPT, UPT, UR4, 0x110, URZ ;  /* 0x0000011004197890 */ /* 0x000fe4000fffe0ff */
[----:B------:R-:W-:Y:S01]  /*5960*/  UISETP.NE.AND UP0, UPT, UR5, 0x3, UPT ;  /* 0x000000030500788c */ /* 0x000fe2000bf05270 */
[----:B------:R-:W-:Y:S01]  /*5970*/  UMOV UR11, UR27 ;  /* 0x0000001b000b7c82 */ /* 0x000fe20008000000 */
[----:B------:R-:W-:Y:S02]  /*5980*/  UMOV UR12, UR36 ;  /* 0x00000024000c7c82 */ /* 0x000fe40008000000 */
[----:B------:R-:W-:Y:S01]  /*5990*/  USEL UR6, UR5, URZ, UP0 ;  /* 0x000000ff05067287 */ /* 0x000fe20008000000 */
[----:B------:R-:W-:Y:S01]  /*59a0*/  @!P1 R2UR UR5, R0 ;  /* 0x00000000000592ca */ /* 0x000fe200000e0000 */
[----:B------:R-:W-:Y:S01]  /*59b0*/  IMAD.U32 R4, RZ, RZ, UR7 ;  /* 0x00000007ff047e24 */ /* 0x000fe2000f8e00ff */
[----:B------:R-:W-:Y:S02]  /*59c0*/  USEL UR18, URZ, 0x1, UP0 ;  /* 0x00000001ff127887 */ /* 0x000fe40008000000 */
[----:B------:R-:W-:Y:S01]  /*59d0*/  VOTEU.ALL UP0, P1 ;  /* 0x0000000000ff7886 */ /* 0x000fe20000800000 */
[----:B------:R-:W-:Y:S01]  /*59e0*/  UMOV UR9, UR25 ;  /* 0x0000001900097c82 */ /* 0x000fe20008000000 */
[----:B------:R-:W-:Y:S01]  /*59f0*/  @!P1 R2UR UR16, R4 ;  /* 0x00000000041092ca */ /* 0x000fe200000e0000 */
[----:B---3--:R-:W-:Y:S01]  /*5a00*/  UPRMT UR7, UR19, 0x654, UR25 ;  /* 0x0000065413077896 */ /* 0x008fe20008000019 */
[----:B------:R-:W-:Y:S04]  /*5a10*/  LOP3.LUT R11, R11, UR18, RZ, 0x3c, !PT ;  /* 0x000000120b0b7c12 */ /* 0x000fe8000f8e3cff */
[----:B------:R-:W-:Y:S01]  /*5a20*/  SHF.L.U32 R0, R11, 0x1f, RZ ;  /* 0x0000001f0b007819 */ /* 0x000fe200000006ff */
[----:B------:R-:W-:Y:S01]  /*5a30*/  IMAD.U32 R5, RZ, RZ, UR5 ;  /* 0x00000005ff057e24 */ /* 0x000fe2000f8e00ff */
[----:B------:R-:W-:Y:S04]  /*5a40*/  ULEA UR5, UR6, UR29, 0x3 ;  /* 0x0000001d06057291 */ /* 0x000fe8000f8e18ff */
[----:B------:R-:W-:Y:S11]  /*5a50*/  @!P1 R2UR UR17, R5 ;  /* 0x00000000051192ca */ /* 0x000ff600000e0000 */
[----:B------:R-:W-:Y:S02]  /*5a60*/  @!UPT UIADD3 URZ, UPT, UPT, URZ, URZ, URZ ;  /* 0x000000fffffff290 */ /* 0x000fe4000fffe0ff */
[----:B------:R2:W-:Y:S01]  /*5a70*/  @!UP0 UTMALDG.3D [UR24], [UR16], desc[UR20] ;  /* 0x00001418100085b4 */ /* 0x0005e20008011000 */
[----:B------:R-:W-:Y:S05]  /*5a80*/  VOTEU.ALL UP0, P1 ;  /* 0x0000000000ff7886 */ /* 0x000fea0000800000 */
[----:B------:R2:W-:Y:S01]  /*5a90*/  @!UP0 UTMALDG.3D [UR8], [UR16], desc[UR20] ;  /* 0x00001408100085b4 */ /* 0x0005e20008011000 */
[----:B------:R2:W-:Y:S01]  /*5aa0*/  @!P1 SYNCS.ARRIVE.TRANS64.RED.A0TR RZ, [UR4+0x110], R2 ;  /* 0x00011002ffff99a7 */ /* 0x0005e20008300404 */
[----:B------:R-:W-:Y:S01]  /*5ab0*/  SYNCS.ARRIVE.TRANS64.RED.A1T0 RZ, [UR7], RZ ;  /* 0x000000ffffff79a7 */ /* 0x000fe20008100407 */
[----:B------:R-:W3:Y:S02]  /*5ac0*/  SYNCS.PHASECHK.TRANS64.TRYWAIT P0, [UR5+0x128], R0 ;  /* 0x00012800ff0075a7 */ /* 0x000ee40008001105 */
[----:B--23--:R-:W-:Y:S05]  /*5ad0*/  @!P0 BRA `(.L_x_107) ;  /* 0x0000003800688947 */ /* 0x00cfea0003800000 */
.L_x_208:
[----:B------:R-:W-:Y:S01]  /*5ae0*/  UIADD3 UR17, UPT, UPT, UR5, 0x110, URZ ;  /* 0x0000011005117890 */ /* 0x000fe2000fffe0ff */
[----:B------:R-:W3:Y:S01]  /*5af0*/  S2UR UR41, SR_CgaCtaId ;  /* 0x00000000002979c3 */ /* 0x000ee20000008800 */
[----:B------:R-:W-:Y:S01]  /*5b00*/  UPLOP3.LUT UP4, UPT, UPT, UPT, UPT, 0x80, 0x8 ;  /* 0x000000000008789c */ /* 0x000fe20003f8f070 */
[----:B--2---:R-:W-:Y:S01]  /*5b10*/  @!P1 IADD3 R2, P0, PT, R12, 0x580, RZ ;  /* 0x000005800c029810 */ /* 0x004fe20007f1e0ff */
[----:B------:R-:W-:Y:S01]  /*5b20*/  UMOV UR32, 0x0 ;  /* 0x0000000000207882 */ /* 0x000fe20000000000 */
[----:B------:R-:W-:Y:S01]  /*5b30*/  UMOV UR33, 0x10000000 ;  /* 0x1000000000217882 */ /* 0x000fe20000000000 */
[----:B------:R-:W-:Y:S01]  /*5b40*/  UMOV UR19, UR27 ;  /* 0x0000001b00137c82 */ /* 0x000fe20008000000 */
[----:B------:R-:W-:Y:S01]  /*5b50*/  UMOV UR20, UR36 ;  /* 0x0000002400147c82 */ /* 0x000fe20008000000 */
[----:B------:R-:W-:Y:S01]  /*5b60*/  UMOV UR11, UR27 ;  /* 0x0000001b000b7c82 */ /* 0x000fe20008000000 */
[----:B------:R-:W-:Y:S01]  /*5b70*/  UMOV UR12, UR36 ;  /* 0x00000024000c7c82 */ /* 0x000fe20008000000 */
[----:B------:R-:W-:Y:S01]  /*5b80*/  UMOV UR9, UR17 ;  /* 0x0000001100097c82 */ /* 0x000fe20008000000 */
[----:B------:R-:W-:Y:S01]  /*5b90*/  VOTEU.ALL UP0, P1 ;  /* 0x0000000000ff7886 */ /* 0x000fe20000800000 */
[----:B------:R-:W-:Y:S01]  /*5ba0*/  @!P1 IMAD.X R0, RZ, RZ, R13, P0 ;  /* 0x000000ffff009224 */ /* 0x000fe200000e060d */
[----:B------:R-:W-:Y:S01]  /*5bb0*/  R2UR UR28, R50 ;  /* 0x00000000321c72ca */ /* 0x000fe200000e0000 */
[----:B------:R-:W-:Y:S01]  /*5bc0*/  UMOV UR36, UR30 ;  /* 0x0000001e00247c82 */ /* 0x000fe20008000000 */
[----:B------:R-:W-:Y:S01]  /*5bd0*/  R2UR UR24, R51 ;  /* 0x00000000331872ca */ /* 0x000fe200000e0000 */
[----:B------:R-:W-:Y:S01]  /*5be0*/  @!UP0 ULEA UR4, UR6, UR29, 0xc ;  /* 0x0000001d06048291 */ /* 0x000fe2000f8e60ff */
[C---:B------:R-:W-:Y:S01]  /*5bf0*/  ISETP.NE.AND P0, PT, R10.reuse, 0x2, PT ;  /* 0x000000020a00780c */ /* 0x040fe20003f05270 */
[----:B------:R-:W-:Y:S02]  /*5c00*/  @!UP0 UIADD3 UR18, UPT, UPT, UR26, 0x10, URZ ;  /* 0x000000101a128890 */ /* 0x000fe4000fffe0ff */
[----:B------:R-:W-:Y:S01]  /*5c10*/  @!UP0 UIADD3 UR16, UPT, UPT, UR4, 0x300, URZ ;  /* 0x0000030004108890 */ /* 0x000fe2000fffe0ff */
[----:B------:R-:W-:Y:S01]  /*5c20*/  SEL R10, R10, RZ, P0 ;  /* 0x000000ff0a0a7207 */ /* 0x000fe20000000000 */
[----:B------:R-:W-:Y:S02]  /*5c30*/  @!UP0 UIADD3 UR8, UPT, UPT, UR4, 0xb00, URZ ;  /* 0x00000b0004088890 */ /* 0x000fe4000fffe0ff */
[----:B------:R-:W-:Y:S01]  /*5c40*/  UIADD3 UR4, UPT, UPT, UR6, 0x1, URZ ;  /* 0x0000000106047890 */ /* 0x000fe2000fffe0ff */
[----:B------:R-:W-:Y:S01]  /*5c50*/  @!P1 R2UR UR6, R2 ;  /* 0x00000000020692ca */ /* 0x000fe200000e0000 */
[----:B------:R-:W-:Y:S02]  /*5c60*/  @!UP0 UIADD3 UR10, UPT, UPT, UR26, 0x30, URZ ;  /* 0x000000301a0a8890 */ /* 0x000fe4000fffe0ff */
[----:B------:R-:W-:Y:S04]  /*5c70*/  UISETP.NE.AND UP0, UPT, UR4, 0x3, UPT ;  /* 0x000000030400788c */ /* 0x000fe8000bf05270 */
[----:B------:R-:W-:Y:S01]  /*5c80*/  USEL UR25, UR4, URZ, UP0 ;  /* 0x000000ff04197287 */ /* 0x000fe20008000000 */
[----:B------:R-:W-:Y:S01]  /*5c90*/  @!P1 R2UR UR4, R0 ;  /* 0x00000000000492ca */ /* 0x000fe200000e0000 */
[----:B------:R-:W-:Y:S01]  /*5ca0*/  USEL UR21, URZ, 0x1, UP0 ;  /* 0x00000001ff157887 */ /* 0x000fe20008000000 */
[----:B------:R-:W-:Y:S01]  /*5cb0*/  SEL R0, RZ, 0x1, P0 ;  /* 0x00000001ff007807 */ /* 0x000fe20000000000 */
[----:B------:R-:W-:Y:S02]  /*5cc0*/  VOTEU.ALL UP0, P1 ;  /* 0x0000000000ff7886 */ /* 0x000fe40000800000 */
[----:B------:R-:W-:Y:S01]  /*5cd0*/  IMAD.U32 R4, RZ, RZ, UR6 ;  /* 0x00000006ff047e24 */ /* 0x000fe2000f8e00ff */
[----:B------:R-:W-:Y:S02]  /*5ce0*/  LOP3.LUT R9, R9, R0, RZ, 0x3c, !PT ;  /* 0x0000000009097212 */ /* 0x000fe400078e3cff */
[----:B------:R-:W-:Y:S02]  /*5cf0*/  LOP3.LUT R11, R11, UR21, RZ, 0x3c, !PT ;  /* 0x000000150b0b7c12 */ /* 0x000fe4000f8e3cff */
[----:B------:R-:W-:Y:S03]  /*5d00*/  @!P1 R2UR UR6, R4 ;  /* 0x00000000040692ca */ /* 0x000fe600000e0000 */
[----:B------:R-:W-:Y:S01]  /*5d10*/  IMAD.U32 R5, RZ, RZ, UR4 ;  /* 0x00000004ff057e24 */ /* 0x000fe2000f8e00ff */
[----:B---3--:R-:W-:Y:S04]  /*5d20*/  UPRMT UR4, UR41, 0x654, UR17 ;  /* 0x0000065429047896 */ /* 0x008fe80008000011 */
[----:B------:R-:W-:Y:S11]  /*5d30*/  @!P1 R2UR UR7, R5 ;  /* 0x00000000050792ca */ /* 0x000ff600000e0000 */
[----:B------:R-:W-:Y:S02]  /*5d40*/  @!UPT UIADD3 URZ, UPT, UPT, URZ, URZ, URZ ;  /* 0x000000fffffff290 */ /* 0x000fe4000fffe0ff */
[----:B------:R-:W-:Y:S01]  /*5d50*/  @!UP0 UTMALDG.3D [UR16], [UR6], desc[UR32] ;  /* 0x00002010060085b4 */ /* 0x000fe20008011000 */
[----:B------:R-:W-:Y:S05]  /*5d60*/  VOTEU.ALL UP0, P1 ;  /* 0x0000000000ff7886 */ /* 0x000fea0000800000 */
[----:B------:R2:W-:Y:S01]  /*5d70*/  @!UP0 UTMALDG.3D [UR8], [UR6], desc[UR32] ;  /* 0x00002008060085b4 */ /* 0x0005e20008011000 */
[----:B------:R3:W-:Y:S01]  /*5d80*/  @!P1 SYNCS.ARRIVE.TRANS64.RED.A0TR RZ, [UR5+0x110], R3 ;  /* 0x00011003ffff99a7 */ /* 0x0007e20008300405 */
[----:B------:R-:W-:Y:S01]  /*5d90*/  SYNCS.ARRIVE.TRANS64.RED.A1T0 RZ, [UR4], RZ ;  /* 0x000000ffffff79a7 */ /* 0x000fe20008100404 */
[----:B--2---:R-:W-:Y:S02]  /*5da0*/  UIADD3 UR33, UPT, UPT, UR13, UR28, URZ ;  /* 0x0000001c0d217290 */ /* 0x004fe4000fffe0ff */
[----:B------:R-:W-:Y:S01]  /*5db0*/  UIADD3 UR32, UPT, UPT, UR14, UR24, URZ ;  /* 0x000000180e207290 */ /* 0x000fe2000fffe0ff */
[----:B------:R-:W-:Y:S11]  /*5dc0*/  BRA.U UP2, `(.L_x_108) ;  /* 0xfffffff1028c7547 */ /* 0x000ff6000b83ffff */
[----:B------:R-:W-:Y:S01]  /*5dd0*/  UIADD3 UR29, UPT, UPT, UR29, 0x128, URZ ;  /* 0x000001281d1d7890 */ /* 0x000fe2000fffe0ff */
[----:B------:R-:W-:-:S03]  /*5de0*/  SHF.L.U32 R2, R11, 0x1f, RZ ;  /* 0x0000001f0b027819 */ /* 0x000fc600000006ff */
[----:B------:R-:W-:-:S09]  /*5df0*/  ULEA UR4, UR25, UR29, 0x3 ;  /* 0x0000001d19047291 */ /* 0x000fd2000f8e18ff */
[----:B------:R-:W2:Y:S02]  /*5e00*/  SYNCS.PHASECHK.TRANS64.TRYWAIT P0, [UR4], R2 ;  /* 0x00000002ff0075a7 */ /* 0x000ea40008001104 */
[----:B--2---:R-:W-:Y:S05]  /*5e10*/  @!P0 BRA `(.L_x_109) ;  /* 0x0000003400b08947 */ /* 0x004fea0003800000 */
.L_x_210:
[----:B------:R-:W-:-:S04]  /*5e20*/  UIADD3 UR4, UPT, UPT, UR25, 0x1, URZ ;  /* 0x0000000119047890 */ /* 0x000fc8000fffe0ff */
[----:B------:R-:W-:-:S04]  /*5e30*/  UISETP.NE.AND UP0, UPT, UR4, 0x3, UPT ;  /* 0x000000030400788c */ /* 0x000fc8000bf05270 */
[----:B------:R-:W-:Y:S02]  /*5e40*/  USEL UR6, URZ, 0x1, UP0 ;  /* 0x00000001ff067887 */ /* 0x000fe40008000000 */
[----:B------:R-:W-:-:S04]  /*5e50*/  USEL UR4, UR4, URZ, UP0 ;  /* 0x000000ff04047287 */ /* 0x000fc80008000000 */
[----:B------:R-:W-:Y:S01]  /*5e60*/  ULEA UR5, UR4, UR29, 0x3 ;  /* 0x0000001d04057291 */ /* 0x000fe2000f8e18ff */
[----:B------:R-:W-:-:S04]  /*5e70*/  LOP3.LUT R11, R11, UR6, RZ, 0x3c, !PT ;  /* 0x000000060b0b7c12 */ /* 0x000fc8000f8e3cff */
[----:B--2---:R-:W-:-:S04]  /*5e80*/  SHF.L.U32 R2, R11, 0x1f, RZ ;  /* 0x0000001f0b027819 */ /* 0x004fc800000006ff */
[----:B------:R-:W2:Y:S02]  /*5e90*/  SYNCS.PHASECHK.TRANS64.TRYWAIT P0, [UR5], R2 ;  /* 0x00000002ff0075a7 */ /* 0x000ea40008001105 */
[----:B--2---:R-:W-:Y:S05]  /*5ea0*/  @!P0 BRA `(.L_x_110) ;  /* 0x0000003400a48947 */ /* 0x004fea0003800000 */
.L_x_212:
[----:B------:R-:W-:-:S04]  /*5eb0*/  UIADD3 UR4, UPT, UPT, UR4, 0x1, URZ ;  /* 0x0000000104047890 */ /* 0x000fc8000fffe0ff */
[----:B------:R-:W-:-:S04]  /*5ec0*/  UISETP.NE.AND UP0, UPT, UR4, 0x3, UPT ;  /* 0x000000030400788c */ /* 0x000fc8000bf05270 */
[----:B------:R-:W-:Y:S02]  /*5ed0*/  USEL UR5, URZ, 0x1, UP0 ;  /* 0x00000001ff057887 */ /* 0x000fe40008000000 */
[----:B------:R-:W-:-:S04]  /*5ee0*/  USEL UR4, UR4, URZ, UP0 ;  /* 0x000000ff04047287 */ /* 0x000fc80008000000 */
[----:B------:R-:W-:Y:S01]  /*5ef0*/  ULEA UR4, UR4, UR29, 0x3 ;  /* 0x0000001d04047291 */ /* 0x000fe2000f8e18ff */
[----:B--2---:R-:W-:-:S04]  /*5f00*/  LOP3.LUT R2, R11, UR5, RZ, 0x3c, !PT ;  /* 0x000000050b027c12 */ /* 0x004fc8000f8e3cff */
[----:B------:R-:W-:Y:S01]  /*5f10*/  SHF.L.U32 R2, R2, 0x1f, RZ ;  /* 0x0000001f02027819 */ /* 0x000fe200000006ff */
[----:B------:R-:W-:-:S07]  /*5f20*/  IMAD.U32 R0, RZ, RZ, UR4 ;  /* 0x00000004ff007e24 */ /* 0x000fce000f8e00ff */
.L_x_111:
[----:B--2---:R2:W4:Y:S02]  /*5f30*/  SYNCS.PHASECHK.TRANS64.TRYWAIT P0, [R0+URZ], R2 ;  /* 0x00000002000075a7 */ /* 0x00452400080011ff */
[----:B----4-:R-:W-:Y:S05]  /*5f40*/  @!P0 NANOSLEEP.SYNCS 0x989680 ;  /* 0x009896800000895d */ /* 0x010fea0003900000 */
[----:B------:R-:W4:Y:S02]  /*5f50*/  @!P0 SYNCS.PHASECHK.TRANS64 P0, [R0+URZ], R2 ;  /* 0x00000002000085a7 */ /* 0x000f2400080010ff */
[----:B-1--4-:R-:W-:Y:S05]  /*5f60*/  @P0 EXIT ;  /* 0x000000000000094d */ /* 0x012fea0003800000 */
[----:B------:R-:W-:Y:S05]  /*5f70*/  BRA `(.L_x_111) ;  /* 0xfffffffc00ec7947 */ /* 0x000fea000383ffff */
.L_x_99:
[----:B------:R-:W-:-:S06]  /*5f80*/  UISETP.GE.AND UP0, UPT, UR20, 0x4, UPT ;  /* 0x000000041400788c */ /* 0x000fcc000bf06270 */
[----:B------:R-:W-:-:S13]  /*5f90*/  PLOP3.LUT P0, PT, PT, PT, UP0, 0x80, 0x8 ;  /* 0x000000000008781c */ /* 0x000fda0003f0f008 */
[----:B-1----:R-:W-:Y:S05]  /*5fa0*/  @!P0 EXIT ;  /* 0x000000000000894d */ /* 0x002fea0003800000 */
[----:B------:R-:W1:Y:S08]  /*5fb0*/  S2UR UR4, SR_CgaCtaId ;  /* 0x00000000000479c3 */ /* 0x000e700000008800 */
[----:B------:R-:W-:Y:S01]  /*5fc0*/  BAR.SYNC.DEFER_BLOCKING 0x6, 0xa0 ;  /* 0x0182800000007b1d */ /* 0x000fe20000010000 */
[----:B------:R-:W-:Y:S01]  /*5fd0*/  IMAD.SHL.U32 R3, R47, 0x200000, RZ ;  /* 0x002000002f037824 */ /* 0x000fe200078e00ff */
[----:B------:R-:W-:Y:S01]  /*5fe0*/  CS2R R56, SRZ ;  /* 0x0000000000387805 */ /* 0x000fe2000001ff00 */
[----:B------:R-:W-:-:S02]  /*5ff0*/  IMAD.SHL.U32 R45, R58, 0x10, RZ ;  /* 0x000000103a2d7824 */ /* 0x000fc400078e00ff */
[C---:B------:R-:W-:Y:S01]  /*6000*/  IMAD.U32 R23, R58.reuse, 0x10000, RZ ;  /* 0x000100003a177824 */ /* 0x040fe200078e00ff */
[----:B------:R-:W-:Y:S02]  /*6010*/  UMOV UR45, 0x400 ;  /* 0x00000400002d7882 */ /* 0x000fe40000000000 */
[----:B------:R-:W2:Y:S01]  /*6020*/  LDC.64 R42, c[0x0][0x8b0] ;  /* 0x00022c00ff2a7b82 */ /* 0x000ea20000000a00 */
[----:B------:R-:W-:Y:S01]  /*6030*/  IMAD.SHL.U32 R2, R58, 0x2, RZ ;  /* 0x000000023a027824 */ /* 0x000fe200078e00ff */
[----:B------:R-:W-:Y:S01]  /*6040*/  LOP3.LUT R3, R3, 0x200000, RZ, 0xc0, !PT ;  /* 0x0020000003037812 */ /* 0x000fe200078ec0ff */
[----:B------:R-:W-:Y:S01]  /*6050*/  IMAD.SHL.U32 R4, R47, 0x200, RZ ;  /* 0x000002002f047824 */ /* 0x000fe200078e00ff */
[C---:B------:R-:W-:Y:S01]  /*6060*/  LOP3.LUT R5, R45.reuse, 0x40, RZ, 0xc0, !PT ;  /* 0x000000402d057812 */ /* 0x040fe200078ec0ff */
[----:B------:R-:W-:Y:S01]  /*6070*/  IMAD.MOV.U32 R22, RZ, RZ, RZ ;  /* 0x000000ffff167224 */ /* 0x000fe200078e00ff */
[----:B------:R-:W-:Y:S01]  /*6080*/  LOP3.LUT R44, R45, 0x5b0, RZ, 0xc0, !PT ;  /* 0x000005b02d2c7812 */ /* 0x000fe200078ec0ff */
[----:B------:R-:W-:Y:S01]  /*6090*/  IMAD.MOV.U32 R55, RZ, RZ, RZ ;  /* 0x000000ffff377224 */ /* 0x000fe200078e00ff */
[----:B------:R-:W3:Y:S01]  /*60a0*/  LDC.64 R40, c[0x0][0x8a8] ;  /* 0x00022a00ff287b82 */ /* 0x000ee20000000a00 */
[----:B------:R-:W-:Y:S01]  /*60b0*/  LOP3.LUT R23, R3, 0x400000, R23, 0xf8, !PT ;  /* 0x0040000003177812 */ /* 0x000fe200078ef817 */
[----:B------:R-:W4:Y:S01]  /*60c0*/  LDCU UR62, c[0x0][0x370] ;  /* 0x00006e00ff3e77ac */ /* 0x000f220008000800 */
[----:B------:R-:W-:-:S02]  /*60d0*/  LOP3.LUT R2, R5, 0x8, R2, 0xf8, !PT ;  /* 0x0000000805027812 */ /* 0x000fc400078ef802 */
[----:B------:R-:W-:Y:S01]  /*60e0*/  LOP3.LUT R44, R44, 0x200, R4, 0xf8, !PT ;  /* 0x000002002c2c7812 */ /* 0x000fe200078ef804 */
[----:B------:R-:W2:Y:S01]  /*60f0*/  LDCU UR43, c[0x0][0xb0c] ;  /* 0x00016180ff2b77ac */ /* 0x000ea20008000800 */
[----:B------:R-:W-:Y:S02]  /*6100*/  LOP3.LUT P0, RZ, R45, 0x40, RZ, 0xc0, !PT ;  /* 0x000000402dff7812 */ /* 0x000fe4000780c0ff */
[----:B------:R-:W-:Y:S01]  /*6110*/  LOP3.LUT R44, R44, R2, RZ, 0xfc, !PT ;  /* 0x000000022c2c7212 */ /* 0x000fe200078efcff */
[----:B-1----:R-:W-:Y:S01]  /*6120*/  ULEA UR45, UR4, UR45, 0x18 ;  /* 0x0000002d042d7291 */ /* 0x002fe2000f8ec0ff */
[----:B------:R-:W-:Y:S01]  /*6130*/  P2R R2, PR, RZ, 0x1 ;  /* 0x00000001ff027803 */ /* 0x000fe20000000000 */
[----:B------:R-:W1:Y:S01]  /*6140*/  LDCU.64 UR4, c[0x0][0x890] ;  /* 0x00011200ff0477ac */ /* 0x000e620008000a00 */
[----:B------:R-:W-:Y:S01]  /*6150*/  LOP3.LUT R58, R58, 0x60, RZ, 0xc0, !PT ;  /* 0x000000603a3a7812 */ /* 0x000fe200078ec0ff */
[----:B------:R-:W2:Y:S05]  /*6160*/  LDCU UR39, c[0x0][0xb30] ;  /* 0x00016600ff2777ac */ /* 0x000eaa0008000800 */
[----:B------:R-:W4:Y:S01]  /*6170*/  LDS R0, [UR45+0x200] ;  /* 0x0002002dff007984 */ /* 0x000f220008000800 */
[----:B------:R-:W2:Y:S01]  /*6180*/  LDCU.64 UR60, c[0x0][0x888] ;  /* 0x00011100ff3c77ac */ /* 0x000ea20008000a00 */
[----:B------:R-:W2:Y:S01]  /*6190*/  LDCU.64 UR40, c[0x0][0xb28] ;  /* 0x00016500ff2877ac */ /* 0x000ea20008000a00 */
[----:B------:R-:W2:Y:S01]  /*61a0*/  LDCU.128 UR56, c[0x0][0xb10] ;  /* 0x00016200ff3877ac */ /* 0x000ea20008000c00 */
[----:B-1----:R-:W-:Y:S01]  /*61b0*/  IMAD.U32 R49, RZ, RZ, UR4 ;  /* 0x00000004ff317e24 */ /* 0x002fe2000f8e00ff */
[----:B------:R-:W-:Y:S01]  /*61c0*/  UIADD3 UR4, UPT, UPT, UR45, 0x300, URZ ;  /* 0x000003002d047890 */ /* 0x000fe2000fffe0ff */
[----:B------:R-:W-:Y:S01]  /*61d0*/  IMAD.U32 R48, RZ, RZ, UR5 ;  /* 0x00000005ff307e24 */ /* 0x000fe2000f8e00ff */
[----:B------:R-:W1:Y:S01]  /*61e0*/  LDCU UR55, c[0x0][0x374] ;  /* 0x00006e80ff3777ac */ /* 0x000e620008000800 */
[----:B------:R-:W-:Y:S01]  /*61f0*/  UMOV UR54, 0x1 ;  /* 0x0000000100367882 */ /* 0x000fe20000000000 */
[----:B------:R-:W-:Y:S01]  /*6200*/  UMOV UR47, URZ ;  /* 0x000000ff002f7c82 */ /* 0x000fe20008000000 */
[----:B------:R-:W-:Y:S01]  /*6210*/  UMOV UR53, URZ ;  /* 0x000000ff00357c82 */ /* 0x000fe20008000000 */
[----:B------:R-:W-:Y:S01]  /*6220*/  UMOV UR52, URZ ;  /* 0x000000ff00347c82 */ /* 0x000fe20008000000 */
[----:B----4-:R-:W-:-:S02]  /*6230*/  IMAD.IADD R23, R0, 0x1, R23 ;  /* 0x0000000100177824 */ /* 0x010fc400078e0217 */
[----:B-123--:R-:W-:-:S07]  /*6240*/  IMAD.U32 R0, RZ, RZ, UR4 ;  /* 0x00000004ff007e24 */ /* 0x00efce000f8e00ff */
.L_x_142:
[C---:B------:R-:W-:Y:S02]  /*6250*/  LEA R3, R55.reuse, UR45, 0x3 ;  /* 0x0000002d37037c11 */ /* 0x040fe4000f8e18ff */
[----:B------:R-:W-:Y:S02]  /*6260*/  SHF.L.U32 R0, R56, 0x1f, RZ ;  /* 0x0000001f38007819 */ /* 0x000fe400000006ff */
[----:B------:R-:W-:Y:S02]  /*6270*/  LEA R4, R55, UR45, 0x4 ;  /* 0x0000002d37047c11 */ /* 0x000fe4000f8e20ff */
[----:B------:R-:W1:Y:S02]  /*6280*/  SYNCS.PHASECHK.TRANS64.TRYWAIT P0, [R3+URZ+0x150], R0 ;  /* 0x00015000030075a7 */ /* 0x000e6400080011ff */
[----:B-1----:R-:W-:Y:S05]  /*6290*/  @!P0 BRA `(.L_x_112) ;  /* 0x0000003000c08947 */ /* 0x002fea0003800000 */
.L_x_213:
[----:B------:R-:W2:Y:S01]  /*62a0*/  LDS.128 R4, [R4+0x1e0] ;  /* 0x0001e00004047984 */ /* 0x000ea20000000c00 */
[----:B------:R-:W-:Y:S01]  /*62b0*/  UISETP.GE.AND UP0, UPT, UR42, 0x1, UPT ;  /* 0x000000012a00788c */ /* 0x000fe2000bf06270 */
[----:B------:R-:W-:Y:S01]  /*62c0*/  @!PT LDS RZ, [RZ] ;  /* 0x00000000fffff984 */ /* 0x000fe20000000800 */
[----:B------:R-:W-:Y:S01]  /*62d0*/  @!PT LDS RZ, [RZ] ;  /* 0x00000000fffff984 */ /* 0x000fe20000000800 */
[----:B------:R-:W-:Y:S01]  /*62e0*/  @!PT LDS RZ, [RZ] ;  /* 0x00000000fffff984 */ /* 0x000fe20000000800 */
[----:B------:R-:W-:Y:S01]  /*62f0*/  @!PT LDS RZ, [RZ] ;  /* 0x00000000fffff984 */ /* 0x000fe20000000800 */
[----:B------:R3:W-:Y:S06]  /*6300*/  MEMBAR.ALL.CTA ;  /* 0x0000000000007992 */ /* 0x0007ec0000008000 */
[----:B---3--:R-:W3:Y:S01]  /*6310*/  FENCE.VIEW.ASYNC.S ;  /* 0x00000000000073c6 */ /* 0x008ee20000000000 */
[----:B--2---:R-:W-:Y:S11]  /*6320*/  LOP3.LUT P0, RZ, R6, 0x1, RZ, 0xc0, !PT ;  /* 0x0000000106ff7812 */ /* 0x004ff6000780c0ff */
[----:B------:R-:W-:Y:S02]  /*6330*/  @!UPT UIADD3 URZ, UPT, UPT, URZ, URZ, URZ ;  /* 0x000000fffffff290 */ /* 0x000fe4000fffe0ff */
[----:B---3--:R-:W-:Y:S01]  /*6340*/  VOTEU.ANY UP1, P0 ;  /* 0x0000000000ff7886 */ /* 0x008fe20000020100 */
[----:B------:R-:W-:Y:S01]  /*6350*/  PLOP3.LUT P0, PT, PT, PT, UP1, 0x80, 0x8 ;  /* 0x000000000008781c */ /* 0x000fe20003f0f018 */
[----:B------:R-:W-:Y:S06]  /*6360*/  UP2UR UR4, UPR, URZ, 0x2 ;  /* 0x00000002ff047883 */ /* 0x000fec0008000000 */
[----:B------:R-:W-:Y:S06]  /*6370*/  IMAD.U32 R59, RZ, RZ, UR4 ;  /* 0x00000004ff3b7e24 */ /* 0x000fec000f8e00ff */
[----:B-1----:R-:W-:Y:S02]  /*6380*/  @P0 SHF.R.U32.HI R0, RZ, 0x10, R5 ;  /* 0x00000010ff000819 */ /* 0x002fe40000011605 */
        /* <DEDUP_REMOVED lines=12> */
[----:B------:R-:W2:Y:S01]  /*6450*/  LDCU UR12, c[0x0][0xb20] ;  /* 0x00016400ff0c77ac */ /* 0x000ea20008000800 */
[----:B------:R-:W-:Y:S02]  /*6460*/  UIMAD.WIDE.U32 UR4, UR55, UR59, URZ ;  /* 0x0000003b370472a5 */ /* 0x000fe4000f8e00ff */
[----:B------:R-:W-:Y:S02]  /*6470*/  UIMAD.WIDE.U32 UR6, UR62, UR56, URZ ;  /* 0x000000383e0672a5 */ /* 0x000fe4000f8e00ff */
[----:B------:R-:W-:Y:S02]  /*6480*/  UISETP.NE.AND UP0, UPT, UR58, 0x1, UPT ;  /* 0x000000013a00788c */ /* 0x000fe4000bf05270 */
[----:B------:R-:W-:Y:S02]  /*6490*/  UIMAD.WIDE.U32 UR8, UR37, UR59, URZ ;  /* 0x0000003b250872a5 */ /* 0x000fe4000f8e00ff */
[----:B------:R-:W-:Y:S02]  /*64a0*/  UIMAD.WIDE.U32 UR10, UR38, UR56, URZ ;  /* 0x00000038260a72a5 */ /* 0x000fe4000f8e00ff */
[----:B------:R-:W-:Y:S02]  /*64b0*/  UISETP.NE.AND UP1, UPT, UR43, 0x1, UPT ;  /* 0x000000012b00788c */ /* 0x000fe4000bf25270 */
[----:B------:R-:W-:Y:S01]  /*64c0*/  UISETP.NE.AND UP2, UPT, UR42, 0x1, UPT ;  /* 0x000000012a00788c */ /* 0x000fe2000bf45270 */
[----:B------:R-:W-:Y:S02]  /*64d0*/  UMOV UR4, UR5 ;  /* 0x0000000500047c82 */ /* 0x000fe40008000000 */
[----:B--2---:R-:W-:Y:S03]  /*64e0*/  USHF.R.U32.HI UR5, URZ, UR12, UR4 ;  /* 0x0000000cff057299 */ /* 0x004fe60008011604 */
[----:B------:R-:W-:Y:S02]  /*64f0*/  UMOV UR4, UR7 ;  /* 0x0000000700047c82 */ /* 0x000fe40008000000 */
[----:B------:R-:W-:Y:S02]  /*6500*/  USHF.R.U32.HI UR7, URZ, UR57, UR4 ;  /* 0x00000039ff077299 */ /* 0x000fe40008011604 */
[----:B------:R-:W-:Y:S02]  /*6510*/  USEL UR4, UR55, UR5, !UP0 ;  /* 0x0000000537047287 */ /* 0x000fe4000c000000 */
[----:B------:R-:W-:Y:S01]  /*6520*/  USEL UR7, UR62, UR7, !UP1 ;  /* 0x000000073e077287 */ /* 0x000fe2000c800000 */
[----:B------:R-:W-:Y:S01]  /*6530*/  UMOV UR5, UR9 ;  /* 0x0000000900057c82 */ /* 0x000fe20008000000 */
[----:B------:R-:W-:Y:S02]  /*6540*/  UIMAD.WIDE.U32 UR8, UR4, UR40, URZ ;  /* 0x00000028040872a5 */ /* 0x000fe4000f8e00ff */
[----:B------:R-:W-:Y:S03]  /*6550*/  USHF.R.U32.HI UR6, URZ, UR12, UR5 ;  /* 0x0000000cff067299 */ /* 0x000fe60008011605 */
[----:B------:R-:W-:Y:S01]  /*6560*/  UMOV UR5, UR11 ;  /* 0x0000000b00057c82 */ /* 0x000fe20008000000 */
[----:B------:R-:W-:Y:S02]  /*6570*/  UIMAD.WIDE.U32 UR10, UR7, UR40, URZ ;  /* 0x00000028070a72a5 */ /* 0x000fe4000f8e00ff */
[----:B------:R-:W-:Y:S02]  /*6580*/  USHF.R.U32.HI UR12, URZ, UR57, UR5 ;  /* 0x00000039ff0c7299 */ /* 0x000fe40008011605 */
[----:B------:R-:W-:Y:S01]  /*6590*/  USEL UR6, UR37, UR6, !UP0 ;  /* 0x0000000625067287 */ /* 0x000fe2000c000000 */
[----:B------:R-:W-:Y:S02]  /*65a0*/  UMOV UR5, UR9 ;  /* 0x0000000900057c82 */ /* 0x000fe40008000000 */
[----:B------:R-:W-:Y:S01]  /*65b0*/  UMOV UR10, UR11 ;  /* 0x0000000b000a7c82 */ /* 0x000fe20008000000 */
[----:B------:R-:W-:Y:S02]  /*65c0*/  @UP2 USHF.R.U32.HI UR4, URZ, UR41, UR5 ;  /* 0x00000029ff042299 */ /* 0x000fe40008011605 */
[----:B------:R-:W-:Y:S02]  /*65d0*/  @UP2 USHF.R.U32.HI UR7, URZ, UR41, UR10 ;  /* 0x00000029ff072299 */ /* 0x000fe4000801160a */
[----:B------:R-:W-:Y:S02]  /*65e0*/  UIMAD UR4, UR42, UR4, URZ ;  /* 0x000000042a0472a4 */ /* 0x000fe4000f8e02ff */
[----:B------:R-:W-:Y:S02]  /*65f0*/  UIMAD.WIDE.U32 UR10, UR6, UR40, URZ ;  /* 0x00000028060a72a5 */ /* 0x000fe4000f8e00ff */
[----:B------:R-:W-:Y:S02]  /*6600*/  USEL UR5, UR38, UR12, !UP1 ;  /* 0x0000000c26057287 */ /* 0x000fe4000c800000 */
[----:B------:R-:W-:Y:S02]  /*6610*/  UIMAD UR8, UR42, UR7, URZ ;  /* 0x000000072a0872a4 */ /* 0x000fe4000f8e02ff */
[----:B------:R-:W-:Y:S03]  /*6620*/  UISETP.GE.AND UP0, UPT, UR6, UR4, UPT ;  /* 0x000000040600728c */ /* 0x000fe6000bf06270 */
[----:B------:R-:W-:Y:S01]  /*6630*/  UMOV UR4, UR11 ;  /* 0x0000000b00047c82 */ /* 0x000fe20008000000 */
[----:B------:R-:W-:Y:S02]  /*6640*/  UISETP.GE.OR UP0, UPT, UR5, UR8, UP0 ;  /* 0x000000080500728c */ /* 0x000fe40008706670 */
[----:B------:R-:W-:Y:S02]  /*6650*/  USHF.R.U32.HI UR4, URZ, UR41, UR4 ;  /* 0x00000029ff047299 */ /* 0x000fe40008011604 */
[----:B------:R-:W-:Y:S02]  /*6660*/  UIMAD.WIDE.U32 UR8, UR5, UR40, URZ ;  /* 0x00000028050872a5 */ /* 0x000fe4000f8e00ff */
[----:B------:R-:W-:Y:S02]  /*6670*/  USEL UR11, UR6, UR4, !UP2 ;  /* 0x00000004060b7287 */ /* 0x000fe4000d000000 */
[----:B------:R-:W-:Y:S02]  /*6680*/  UIADD3 UR8, UPT, UPT, -UR5, URZ, URZ ;  /* 0x000000ff05087290 */ /* 0x000fe4000fffe1ff */
[----:B------:R-:W-:Y:S01]  /*6690*/  UIADD3 UR10, UPT, UPT, -UR11, URZ, URZ ;  /* 0x000000ff0b0a7290 */ /* 0x000fe2000fffe1ff */
[----:B------:R-:W-:Y:S01]  /*66a0*/  @!UP0 UMOV UR4, UR9 ;  /* 0x0000000900048c82 */ /* 0x000fe20008000000 */
[----:B------:R-:W-:Y:S02]  /*66b0*/  UIADD3 UR9, UPT, UPT, -UR6, URZ, URZ ;  /* 0x000000ff06097290 */ /* 0x000fe4000fffe1ff */
[----:B------:R-:W-:Y:S02]  /*66c0*/  @!UP0 USHF.R.U32.HI UR4, URZ, UR41, UR4 ;  /* 0x00000029ff048299 */ /* 0x000fe40008011604 */
[----:B------:R-:W-:Y:S02]  /*66d0*/  UIMAD UR10, UR42, UR10, UR6 ;  /* 0x0000000a2a0a72a4 */ /* 0x000fe4000f8e0206 */
[----:B------:R-:W-:Y:S04]  /*66e0*/  @!UP0 USEL UR4, UR5, UR4, !UP2 ;  /* 0x0000000405048287 */ /* 0x000fe8000d000000 */
[----:B------:R-:W-:Y:S02]  /*66f0*/  @!UP0 UIMAD UR10, UR7, UR10, UR4 ;  /* 0x0000000a070a82a4 */ /* 0x000fe4000f8e0204 */
[----:B------:R-:W-:Y:S02]  /*6700*/  @!UP0 UIADD3 UR11, UPT, UPT, UR11, -UR4, URZ ;  /* 0x800000040b0b8290 */ /* 0x000fe4000fffe0ff */
[----:B------:R-:W-:Y:S02]  /*6710*/  UIMAD UR7, UR43, UR8, UR38 ;  /* 0x000000082b0772a4 */ /* 0x000fe4000f8e0226 */
[----:B------:R-:W-:Y:S02]  /*6720*/  @!UP0 UIMAD UR6, UR11, UR42, UR5 ;  /* 0x0000002a0b0682a4 */ /* 0x000fe4000f8e0205 */
[----:B------:R-:W-:Y:S01]  /*6730*/  UIMAD UR4, UR58, UR9, UR37 ;  /* 0x000000093a0472a4 */ /* 0x000fe2000f8e0225 */
[----:B------:R-:W-:Y:S02]  /*6740*/  @!UP0 UMOV UR5, UR10 ;  /* 0x0000000a00058c82 */ /* 0x000fe40008000000 */
[----:B------:R-:W-:Y:S02]  /*6750*/  UIMAD UR38, UR5, UR43, UR7 ;  /* 0x0000002b052672a4 */ /* 0x000fe4000f8e0207 */
[----:B------:R-:W-:Y:S11]  /*6760*/  UIMAD UR37, UR6, UR58, UR4 ;  /* 0x0000003a062572a4 */ /* 0x000ff6000f8e0204 */
[----:B------:R-:W-:Y:S01]  /*6770*/  @!UPT UIADD3 URZ, UPT, UPT, URZ, URZ, URZ ;  /* 0x000000fffffff290 */ /* 0x000fe2000fffe0ff */
.L_x_113:
[----:B------:R-:W-:Y:S01]  /*6780*/  UISETP.NE.AND UP0, UPT, UR39, 0x1, UPT ;  /* 0x000000012700788c */ /* 0x000fe2000bf05270 */
[----:B------:R-:W-:Y:S01]  /*6790*/  IADD3 R55, PT, PT, R55, 0x1, RZ ;  /* 0x0000000137377810 */ /* 0x000fe20007ffe0ff */
[----:B------:R-:W-:Y:S02]  /*67a0*/  UIADD3 UR11, UPT, UPT, UR45, 0x300, URZ ;  /* 0x000003002d0b7890 */ /* 0x000fe4000fffe0ff */
[----:B------:R-:W-:Y:S02]  /*67b0*/  USHF.L.U32 UR50, UR32, 0x6, URZ ;  /* 0x0000000620327899 */ /* 0x000fe400080006ff */
[----:B------:R-:W-:Y:S05]  /*67c0*/  USHF.L.U32 UR49, UR33, 0x6, URZ ;  /* 0x0000000621317899 */ /* 0x000fea00080006ff */
[----:B------:R-:W2:Y:S01]  /*67d0*/  @!UP0 LDCU.128 UR12, c[0x0][0xb10] ;  /* 0x00016200ff0c87ac */ /* 0x000ea20008000c00 */
[----:B------:R-:W3:Y:S01]  /*67e0*/  @!UP0 LDCU UR5, c[0x0][0xb0c] ;  /* 0x00016180ff0587ac */ /* 0x000ee20008000800 */
[----:B------:R-:W4:Y:S01]  /*67f0*/  @!UP0 LDCU UR10, c[0x0][0xb20] ;  /* 0x00016400ff0a87ac */ /* 0x000f220008000800 */
[----:B--2---:R-:W-:Y:S02]  /*6800*/  UIMAD.WIDE.U32 UR8, UR38, UR12, URZ ;  /* 0x0000000c260872a5 */ /* 0x004fe4000f8e00ff */
[----:B------:R-:W-:Y:S02]  /*6810*/  UIMAD.WIDE.U32 UR6, UR37, UR15, URZ ;  /* 0x0000000f250672a5 */ /* 0x000fe4000f8e00ff */
[----:B------:R-:W-:Y:S03]  /*6820*/  @!UP0 UISETP.NE.AND UP1, UPT, UR14, 0x1, UPT ;  /* 0x000000010e00888c */ /* 0x000fe6000bf25270 */
[----:B------:R-:W-:Y:S01]  /*6830*/  @!UP0 UMOV UR4, UR9 ;  /* 0x0000000900048c82 */ /* 0x000fe20008000000 */
[----:B---3--:R-:W-:Y:S02]  /*6840*/  @!UP0 UISETP.NE.AND UP2, UPT, UR5, 0x1, UPT ;  /* 0x000000010500888c */ /* 0x008fe4000bf45270 */
[----:B------:R-:W-:Y:S01]  /*6850*/  @!UP0 USHF.R.U32.HI UR4, URZ, UR13, UR4 ;  /* 0x0000000dff048299 */ /* 0x000fe20008011604 */
[----:B------:R-:W-:Y:S02]  /*6860*/  @!UP0 UMOV UR6, UR7 ;  /* 0x0000000700068c82 */ /* 0x000fe40008000000 */
[----:B----4-:R-:W-:Y:S02]  /*6870*/  @!UP0 USHF.R.U32.HI UR6, URZ, UR10, UR6 ;  /* 0x0000000aff068299 */ /* 0x010fe40008011606 */
[----:B------:R-:W-:Y:S02]  /*6880*/  @!UP0 USEL UR7, UR38, UR4, !UP2 ;  /* 0x0000000426078287 */ /* 0x000fe4000d000000 */
[----:B------:R-:W-:Y:S04]  /*6890*/  @!UP0 USEL UR6, UR37, UR6, !UP1 ;  /* 0x0000000625068287 */ /* 0x000fe8000c800000 */
[----:B------:R-:W-:Y:S02]  /*68a0*/  @!UP0 UIADD3 UR4, UPT, UPT, -UR7, UR6, URZ ;  /* 0x0000000607048290 */ /* 0x000fe4000fffe1ff */
[----:B------:R-:W-:Y:S02]  /*68b0*/  @!UP0 UIADD3 UR6, UPT, UPT, UR7, -UR6, URZ ;  /* 0x8000000607068290 */ /* 0x000fe4000fffe0ff */
[----:B------:R-:W-:Y:S02]  /*68c0*/  @!UP0 UIMAD UR38, UR4, UR5, UR38 ;  /* 0x00000005042682a4 */ /* 0x000fe4000f8e0226 */
[----:B------:R-:W-:Y:S02]  /*68d0*/  @!UP0 UIMAD UR37, UR6, UR14, UR37 ;  /* 0x0000000e062582a4 */ /* 0x000fe4000f8e0225 */
[----:B------:R-:W-:Y:S09]  /*68e0*/  ULOP3.LUT UP0, URZ, UR11, 0x90, URZ, 0xc0, !UPT ;  /* 0x000000900bff7892 */ /* 0x000ff2000f80c0ff */
[----:B------:R-:W-:Y:S05]  /*68f0*/  BRA.U !UP0, `(.L_x_114) ;  /* 0x00000001087c7547 */ /* 0x000fea000b800000 */
[----:B------:R-:W2:Y:S01]  /*6900*/  LDCU.64 UR8, c[0x4][0x80] ;  /* 0x01001000ff0877ac */ /* 0x000ea20008000a00 */
[----:B------:R-:W-:Y:S01]  /*6910*/  MOV R2, 0x0 ;  /* 0x0000000000027802 */ /* 0x000fe20000000f00 */
[----:B------:R-:W-:Y:S02]  /*6920*/  HFMA2 R12, -RZ, RZ, 0, 5.9604644775390625e-08 ;  /* 0x00000001ff0c7431 */ /* 0x000fe400000001ff */
[----:B------:R-:W-:Y:S01]  /*6930*/  IMAD.MOV.U32 R8, RZ, RZ, 0x70 ;  /* 0x00000070ff087424 */ /* 0x000fe200078e00ff */
[----:B------:R3:W4:Y:S01]  /*6940*/  LDC.64 R14, c[0x4][R2] ;  /* 0x01000000020e7b82 */ /* 0x0007220000000a00 */
[----:B------:R-:W1:Y:S01]  /*6950*/  LDCU.64 UR6, c[0x4][0x88] ;  /* 0x01001100ff0677ac */ /* 0x000e620008000a00 */
[----:B------:R-:W-:Y:S01]  /*6960*/  IMAD.MOV.U32 R13, RZ, RZ, RZ ;  /* 0x000000ffff0d7224 */ /* 0x000fe200078e00ff */
[----:B------:R-:W1:Y:S01]  /*6970*/  LDCU.64 UR4, c[0x4][0x8] ;  /* 0x01000100ff0477ac */ /* 0x000e620008000a00 */
[----:B--2---:R-:W-:Y:S01]  /*6980*/  MOV R5, UR9 ;  /* 0x0000000900057c02 */ /* 0x004fe20008000f00 */
[----:B------:R-:W-:Y:S01]  /*6990*/  IMAD.U32 R4, RZ, RZ, UR8 ;  /* 0x00000008ff047e24 */ /* 0x000fe2000f8e00ff */
[----:B-1----:R-:W-:Y:S01]  /*69a0*/  MOV R7, UR7 ;  /* 0x0000000700077c02 */ /* 0x002fe20008000f00 */
[----:B------:R-:W-:Y:S01]  /*69b0*/  IMAD.U32 R6, RZ, RZ, UR6 ;  /* 0x00000006ff067e24 */ /* 0x000fe2000f8e00ff */
[----:B------:R-:W-:Y:S01]  /*69c0*/  MOV R11, UR5 ;  /* 0x00000005000b7c02 */ /* 0x000fe20008000f00 */
[----:B------:R-:W-:Y:S02]  /*69d0*/  IMAD.U32 R10, RZ, RZ, UR4 ;  /* 0x00000004ff0a7e24 */ /* 0x000fe4000f8e00ff */
[----:B------:R-:W-:Y:S07]  /*69e0*/  LEPC R20, `(.L_x_115) ;  /* 0x000000001014794e */ /* 0x000fee0000000000 */
[----:B---345:R-:W-:Y:S05]  /*69f0*/  CALL.ABS.NOINC R14 ;  /* 0x000000000e007343 */ /* 0x038fea0003c00000 */
.L_x_115:
[----:B------:R-:W1:Y:S01]  /*6a00*/  LDCU.64 UR8, c[0x4][0x80] ;  /* 0x01001000ff0877ac */ /* 0x000e620008000a00 */
[----:B------:R-:W2:Y:S01]  /*6a10*/  LDC.64 R2, c[0x4][R2] ;  /* 0x0100000002027b82 */ /* 0x000ea20000000a00 */
[----:B------:R-:W-:Y:S02]  /*6a20*/  HFMA2 R12, -RZ, RZ, 0, 5.9604644775390625e-08 ;  /* 0x00000001ff0c7431 */ /* 0x000fe400000001ff */
[----:B------:R-:W-:Y:S02]  /*6a30*/  IMAD.MOV.U32 R8, RZ, RZ, 0x70 ;  /* 0x00000070ff087424 */ /* 0x000fe400078e00ff */
[----:B------:R-:W-:Y:S01]  /*6a40*/  IMAD.MOV.U32 R13, RZ, RZ, RZ ;  /* 0x000000ffff0d7224 */ /* 0x000fe200078e00ff */
[----:B------:R-:W3:Y:S01]  /*6a50*/  LDCU.64 UR6, c[0x4][0x88] ;  /* 0x01001100ff0677ac */ /* 0x000ee20008000a00 */
[----:B------:R-:W4:Y:S01]  /*6a60*/  LDCU.64 UR4, c[0x4][0x8] ;  /* 0x01000100ff0477ac */ /* 0x000f220008000a00 */
[----:B-1----:R-:W-:Y:S02]  /*6a70*/  MOV R4, UR8 ;  /* 0x0000000800047c02 */ /* 0x002fe40008000f00 */
[----:B------:R-:W-:Y:S02]  /*6a80*/  MOV R5, UR9 ;  /* 0x0000000900057c02 */ /* 0x000fe40008000f00 */
[----:B---3--:R-:W-:Y:S01]  /*6a90*/  MOV R7, UR7 ;  /* 0x0000000700077c02 */ /* 0x008fe20008000f00 */
[----:B------:R-:W-:Y:S01]  /*6aa0*/  IMAD.U32 R6, RZ, RZ, UR6 ;  /* 0x00000006ff067e24 */ /* 0x000fe2000f8e00ff */
[----:B----4-:R-:W-:Y:S01]  /*6ab0*/  MOV R11, UR5 ;  /* 0x00000005000b7c02 */ /* 0x010fe20008000f00 */
[----:B------:R-:W-:Y:S02]  /*6ac0*/  IMAD.U32 R10, RZ, RZ, UR4 ;  /* 0x00000004ff0a7e24 */ /* 0x000fe4000f8e00ff */
[----:B------:R-:W-:Y:S07]  /*6ad0*/  LEPC R20, `(.L_x_114) ;  /* 0x000000001014794e */ /* 0x000fee0000000000 */
[----:B--2---:R-:W-:Y:S05]  /*6ae0*/  CALL.ABS.NOINC R2 ;  /* 0x0000000002007343 */ /* 0x004fea0003c00000 */
.L_x_114:
[----:B------:R-:W-:Y:S02]  /*6af0*/  R2UR UR6, R52 ;  /* 0x00000000340672ca */ /* 0x000fe400000e0000 */
[----:B------:R-:W-:Y:S02]  /*6b00*/  R2UR UR5, R49 ;  /* 0x00000000310572ca */ /* 0x000fe400000e0000 */
[----:B------:R-:W-:Y:S02]  /*6b10*/  R2UR UR4, R48 ;  /* 0x00000000300472ca */ /* 0x000fe400000e0000 */
[----:B------:R-:W-:Y:S02]  /*6b20*/  ISETP.NE.U32.AND P4, PT, R42, RZ, PT ;  /* 0x000000ff2a00720c */ /* 0x000fe40003f85070 */
[----:B------:R-:W-:Y:S02]  /*6b30*/  ISETP.NE.U32.AND P2, PT, RZ, UR60, PT ;  /* 0x0000003cff007c0c */ /* 0x000fe4000bf45070 */
[----:B------:R-:W-:Y:S02]  /*6b40*/  ISETP.NE.AND.EX P4, PT, R43, RZ, PT, P4 ;  /* 0x000000ff2b00720c */ /* 0x000fe40003f85340 */
[----:B------:R-:W-:Y:S01]  /*6b50*/  ISETP.NE.AND.EX P2, PT, RZ, UR61, PT, P2 ;  /* 0x0000003dff007c0c */ /* 0x000fe2000bf45320 */
[----:B------:R-:W-:Y:S02]  /*6b60*/  UISETP.NE.AND UP2, UPT, UR6, URZ, UPT ;  /* 0x000000ff0600728c */ /* 0x000fe4000bf45270 */
[----:B------:R-:W-:Y:S04]  /*6b70*/  UISETP.NE.U32.AND UP0, UPT, UR5, URZ, UPT ;  /* 0x000000ff0500728c */ /* 0x000fe8000bf05070 */
[----:B------:R-:W-:Y:S01]  /*6b80*/  UISETP.NE.AND.EX UP1, UPT, UR4, URZ, UPT, UP0 ;  /* 0x000000ff0400728c */ /* 0x000fe2000bf25300 */
[----:B------:R-:W-:Y:S01]  /*6b90*/  PLOP3.LUT P1, PT, PT, PT, UP2, 0x80, 0x8 ;  /* 0x000000000008781c */ /* 0x000fe20003f2f028 */
[----:B------:R-:W-:Y:S03]  /*6ba0*/  UPLOP3.LUT UP0, UPT, UPT, UPT, UPT, 0x40, 0x4 ;  /* 0x000000000004789c */ /* 0x000fe60003f0e870 */
[----:B------:R-:W-:Y:S06]  /*6bb0*/  @UP2 UPLOP3.LUT UP0, UPT, UPT, UPT, UP1, 0x80, 0x8 ;  /* 0x000000000008289c */ /* 0x000fec0003f0f010 */
[----:B------:R-:W-:Y:S01]  /*6bc0*/  PLOP3.LUT P0, PT, PT, PT, UP0, 0x80, 0x8 ;  /* 0x000000000008781c */ /* 0x000fe20003f0f008 */
[----:B------:R-:W-:Y:S01]  /*6bd0*/  @!UPT UIADD3 URZ, UPT, UPT, URZ, URZ, URZ ;  /* 0x000000fffffff290 */ /* 0x000fe2000fffe0ff */
[----:B------:R-:W-:Y:S11]  /*6be0*/  BRA.U !UP1, `(.L_x_116) ;  /* 0x0000000109407547 */ /* 0x000ff6000b800000 */
[----:B------:R-:W-:Y:S01]  /*6bf0*/  UISETP.NE.U32.AND UP0, UPT, UR60, URZ, UPT ;  /* 0x000000ff3c00728c */ /* 0x000fe2000bf05070 */
[----:B------:R-:W-:Y:S01]  /*6c00*/  R2UR UR6, R49 ;  /* 0x00000000310672ca */ /* 0x000fe200000e0000 */
[----:B------:R-:W2:Y:S01]  /*6c10*/  LDCU.64 UR8, c[0x0][0x358] ;  /* 0x00006b00ff0877ac */ /* 0x000ea20008000a00 */
[----:B------:R-:W-:Y:S02]  /*6c20*/  HFMA2 R46, -RZ, RZ, 0, 5.9604644775390625e-08 ;  /* 0x00000001ff2e7431 */ /* 0x000fe400000001ff */
[----:B-1----:R-:W-:Y:S01]  /*6c30*/  IMAD.MOV.U32 R0, RZ, RZ, 0x1 ;  /* 0x00000001ff007424 */ /* 0x002fe200078e00ff */
[----:B------:R-:W-:Y:S06]  /*6c40*/  UISETP.NE.AND.EX UP0, UPT, UR61, URZ, UPT, UP0 ;  /* 0x000000ff3d00728c */ /* 0x000fec000bf05300 */
[----:B------:R-:W-:Y:S05]  /*6c50*/  PLOP3.LUT P3, PT, PT, PT, UP0, 0x80, 0x8 ;  /* 0x000000000008781c */ /* 0x000fea0003f6f008 */
[----:B------:R-:W1:Y:S01]  /*6c60*/  @UP0 LDCU.64 UR4, c[0x0][0x888] ;  /* 0x00011100ff0407ac */ /* 0x000e620008000a00 */
[----:B------:R-:W-:Y:S07]  /*6c70*/  @UP0 UIMAD UR6, UR36, UR6, URZ ;  /* 0x00000006240602a4 */ /* 0x000fee000f8e02ff */
[----:B------:R-:W-:Y:S01]  /*6c80*/  @!P3 PRMT R46, R0, 0x7610, R46 ;  /* 0x00007610002eb816 */ /* 0x000fe2000000002e */
[----:B-1----:R-:W-:Y:S06]  /*6c90*/  @UP0 UIMAD.WIDE UR4, UR6, 0x4, UR4 ;  /* 0x00000004060408a5 */ /* 0x002fec000f8e0204 */
[----:B-----5:R-:W-:Y:S02]  /*6ca0*/  IMAD.U32 R26, RZ, RZ, UR4 ;  /* 0x00000004ff1a7e24 */ /* 0x020fe4000f8e00ff */
[----:B------:R-:W-:Y:S03]  /*6cb0*/  IMAD.U32 R27, RZ, RZ, UR5 ;  /* 0x00000005ff1b7e24 */ /* 0x000fe6000f8e00ff */
[----:B------:R-:W1:Y:S02]  /*6cc0*/  @!UP0 LDCU UR4, c[0x0][0x880] ;  /* 0x00011000ff0487ac */ /* 0x000e640008000800 */
[----:B--2---:R2:W5:Y:S02]  /*6cd0*/  @P3 LDG.E R26, desc[UR8][R26.64] ;  /* 0x000000081a1a3981 */ /* 0x004564000c1e1900 */
[----:B-12---:R-:W-:Y:S02]  /*6ce0*/  @!P3 MOV R26, UR4 ;  /* 0x00000004001abc02 */ /* 0x006fe40008000f00 */
.L_x_116:
[----:B------:R-:W-:Y:S05]  /*6cf0*/  @!P4 BRA `(.L_x_117) ;  /* 0x000000000024c947 */ /* 0x000fea0003800000 */
[----:B------:R-:W-:Y:S01]  /*6d00*/  ISETP.NE.U32.AND P3, PT, R40, RZ, PT ;  /* 0x000000ff2800720c */ /* 0x000fe20003f65070 */
[----:B------:R-:W2:Y:S03]  /*6d10*/  LDCU.64 UR4, c[0x0][0x358] ;  /* 0x00006b00ff0477ac */ /* 0x000ea60008000a00 */
[----:B------:R-:W-:Y:S11]  /*6d20*/  ISETP.NE.AND.EX P3, PT, R41, RZ, PT, P3 ;  /* 0x000000ff2900720c */ /* 0x000ff60003f65330 */
[----:B------:R-:W-:Y:S02]  /*6d30*/  @!UPT UIADD3 URZ, UPT, UPT, URZ, URZ, URZ ;  /* 0x000000fffffff290 */ /* 0x000fe4000fffe0ff */
[----:B------:R-:W3:Y:S01]  /*6d40*/  @P3 LDC.64 R2, c[0x0][0x8a8] ;  /* 0x00022a00ff023b82 */ /* 0x000ee20000000a00 */
[----:B-1----:R-:W-:Y:S04]  /*6d50*/  @P3 IMAD R0, R42, UR36, RZ ;  /* 0x000000242a003c24 */ /* 0x002fe8000f8e02ff */
[----:B---3--:R-:W-:Y:S05]  /*6d60*/  @P3 IMAD.WIDE R2, R0, 0x4, R2 ;  /* 0x0000000400023825 */ /* 0x008fea00078e0202 */
[----:B--2--5:R2:W5:Y:S02]  /*6d70*/  @P3 LDG.E R24, desc[UR4][R2.64] ;  /* 0x0000000402183981 */ /* 0x024564000c1e1900 */
[----:B--2---:R-:W3:Y:S02]  /*6d80*/  @!P3 LDC R24, c[0x0][0x8a0] ;  /* 0x00022800ff18bb82 */ /* 0x004ee40000000800 */
.L_x_117:
[----:B-----5:R-:W-:Y:S01]  /*6d90*/  FSETP.NEU.AND P3, PT, R26, RZ, PT ;  /* 0x000000ff1a00720b */ /* 0x020fe20003f6d000 */
[----:B------:R-:W-:Y:S01]  /*6da0*/  ULOP3.LUT UR4, UR54, 0x1, URZ, 0x3c, !UPT ;  /* 0x0000000136047892 */ /* 0x000fe2000f8e3cff */
[----:B------:R-:W-:Y:S01]  /*6db0*/  SEL R4, RZ, 0xffffffff, P2 ;  /* 0xffffffffff047807 */ /* 0x000fe20001000000 */
[----:B------:R-:W-:Y:S01]  /*6dc0*/  IMAD.U32 R62, RZ, RZ, UR47 ;  /* 0x0000002fff3e7e24 */ /* 0x000fe2000f8e00ff */
[----:B------:R-:W-:Y:S01]  /*6dd0*/  @P1 LOP3.LUT P2, RZ, R46, 0xff, RZ, 0xc0, !PT ;  /* 0x000000ff2eff1812 */ /* 0x000fe2000784c0ff */
[----:B------:R-:W-:Y:S01]  /*6de0*/  IMAD.SHL.U32 R64, R44, 0x2, RZ ;  /* 0x000000022c407824 */ /* 0x000fe200078e00ff */
[----:B-1----:R-:W-:Y:S01]  /*6df0*/  @P1 SEL R0, RZ, 0xffffffff, P3 ;  /* 0xffffffffff001807 */ /* 0x002fe20001800000 */
[----:B------:R-:W-:Y:S01]  /*6e00*/  IMAD.U32 R66, RZ, RZ, UR4 ;  /* 0x00000004ff427e24 */ /* 0x000fe2000f8e00ff */
[----:B------:R-:W-:Y:S01]  /*6e10*/  LEA R53, R22, UR45, 0x3 ;  /* 0x0000002d16357c11 */ /* 0x000fe2000f8e18ff */
[----:B------:R-:W-:Y:S01]  /*6e20*/  IMAD.SHL.U32 R62, R62, 0x1000, RZ ;  /* 0x000010003e3e7824 */ /* 0x000fe200078e00ff */
[----:B------:R-:W-:Y:S01]  /*6e30*/  @P0 SEL R0, R4, R0, !P2 ;  /* 0x0000000004000207 */ /* 0x000fe20005000000 */
[----:B------:R-:W-:Y:S01]  /*6e40*/  BSSY B1, `(.L_x_118) ;  /* 0x0000035000017945 */ /* 0x000fe20003800000 */
[----:B------:R-:W-:Y:S01]  /*6e50*/  PLOP3.LUT P2, PT, PT, PT, UP1, 0x80, 0x8 ;  /* 0x000000000008781c */ /* 0x000fe20003f4f018 */
[----:B------:R-:W-:Y:S01]  /*6e60*/  IMAD.MOV.U32 R65, RZ, RZ, 0x1 ;  /* 0x00000001ff417424 */ /* 0x000fe200078e00ff */
[----:B------:R-:W-:Y:S01]  /*6e70*/  @P1 LOP3.LUT R0, R0, 0x1, RZ, 0xc0, !PT ;  /* 0x0000000100001812 */ /* 0x000fe200078ec0ff */
[----:B------:R-:W-:Y:S01]  /*6e80*/  IMAD R25, R22, 0x20, R23 ;  /* 0x0000002016197824 */ /* 0x000fe200078e0217 */
[----:B------:R-:W-:Y:S01]  /*6e90*/  LOP3.LUT P4, R54, R46, 0xff, RZ, 0xc0, !PT ;  /* 0x000000ff2e367812 */ /* 0x000fe2000788c0ff */
[----:B------:R-:W-:Y:S01]  /*6ea0*/  IMAD.U32 R63, RZ, RZ, UR47 ;  /* 0x0000002fff3f7e24 */ /* 0x000fe2000f8e00ff */
[----:B------:R-:W-:Y:S01]  /*6eb0*/  ISETP.NE.U32.OR P6, PT, R0, 0x1, !P1 ;  /* 0x000000010000780c */ /* 0x000fe20004fc5470 */
[----:B------:R-:W-:Y:S01]  /*6ec0*/  IMAD.U32 R0, RZ, RZ, UR47 ;  /* 0x0000002fff007e24 */ /* 0x000fe2000f8e00ff */
[----:B------:R-:W-:Y:S02]  /*6ed0*/  SEL R3, RZ, 0xffffffff, P3 ;  /* 0xffffffffff037807 */ /* 0x000fe40001800000 */
[----:B------:R-:W-:Y:S02]  /*6ee0*/  CS2R R38, SRZ ;  /* 0x0000000000267805 */ /* 0x000fe4000001ff00 */
[----:B------:R-:W-:Y:S02]  /*6ef0*/  P2R R60, PR, RZ, 0x40 ;  /* 0x00000040ff3c7803 */ /* 0x000fe40000000000 */
[----:B------:R-:W-:Y:S02]  /*6f00*/  CS2R R36, SRZ ;  /* 0x0000000000247805 */ /* 0x000fe4000001ff00 */
[----:B------:R-:W-:Y:S02]  /*6f10*/  LEA R0, R0, UR45, 0x3 ;  /* 0x0000002d00007c11 */ /* 0x000fe4000f8e18ff */
[----:B------:R-:W-:Y:S02]  /*6f20*/  CS2R R30, SRZ ;  /* 0x00000000001e7805 */ /* 0x000fe4000001ff00 */
[----:B------:R-:W-:Y:S02]  /*6f30*/  @P2 SEL R3, R4, R3, !P4 ;  /* 0x0000000304032207 */ /* 0x000fe40006000000 */
[----:B------:R-:W-:Y:S02]  /*6f40*/  CS2R R28, SRZ ;  /* 0x00000000001c7805 */ /* 0x000fe4000001ff00 */
[----:B------:R-:W-:Y:S02]  /*6f50*/  IADD3 R27, PT, PT, R62, UR45, R64 ;  /* 0x0000002d3e1b7c10 */ /* 0x000fe4000fffe040 */
[----:B------:R-:W-:Y:S02]  /*6f60*/  LOP3.LUT R3, R3, 0x1, RZ, 0xc0, !PT ;  /* 0x0000000103037812 */ /* 0x000fe400078ec0ff */
[----:B------:R-:W-:Y:S02]  /*6f70*/  @P6 SHF.L.U32 R2, R66, 0x1f, RZ ;  /* 0x0000001f42026819 */ /* 0x000fe400000006ff */
[----:B------:R-:W-:Y:S02]  /*6f80*/  ISETP.NE.U32.AND P5, PT, R3, 0x1, PT ;  /* 0x000000010300780c */ /* 0x000fe40003fa5070 */
[----:B------:R1:W2:Y:S02]  /*6f90*/  @P6 SYNCS.PHASECHK.TRANS64.TRYWAIT P1, [R0+URZ+0x110], R2 ;  /* 0x00011002000065a7 */ /* 0x0002a400080211ff */
[----:B------:R-:W-:Y:S02]  /*6fa0*/  P2R R67, PR, RZ, 0x20 ;  /* 0x00000020ff437803 */ /* 0x000fe40000000000 */
[----:B-1----:R-:W-:Y:S04]  /*6fb0*/  SHF.L.U32 R2, R57, 0x1f, RZ ;  /* 0x0000001f39027819 */ /* 0x002fe800000006ff */
[----:B------:R1:W4:Y:S01]  /*6fc0*/  SYNCS.PHASECHK.TRANS64.TRYWAIT P0, [R53+URZ+0x170], R2 ;  /* 0x00017002350075a7 */ /* 0x00032200080011ff */
[----:B--2---:R-:W-:Y:S01]  /*6fd0*/  @P6 SEL R65, RZ, 0x1, !P1 ;  /* 0x00000001ff416807 */ /* 0x004fe20004800000 */
[----:B-1----:R-:W-:Y:S06]  /*6fe0*/  @!P6 BRA `(.L_x_119) ;  /* 0x000000000068e947 */ /* 0x002fec0003800000 */
[----:B------:R-:W-:Y:S01]  /*6ff0*/  LOP3.LUT P6, RZ, R45, 0x40, RZ, 0xc0, !PT ;  /* 0x000000402dff7812 */ /* 0x000fe200078cc0ff */
[----:B------:R-:W-:Y:S01]  /*7000*/  VIADD R3, R27, 0x300 ;  /* 0x000003001b037836 */ /* 0x000fe20000000000 */
[----:B------:R-:W-:Y:S01]  /*7010*/  ISETP.NE.AND P2, PT, R65, RZ, PT ;  /* 0x000000ff4100720c */ /* 0x000fe20003f45270 */
[----:B------:R-:W-:Y:S01]  /*7020*/  BSSY B0, `(.L_x_120) ;  /* 0x000000d000007945 */ /* 0x000fe20003800000 */
[----:B------:R-:W-:Y:S01]  /*7030*/  PLOP3.LUT P1, PT, PT, PT, PT, 0x8, 0x80 ;  /* 0x000000000080781c */ /* 0x000fe20003f2e170 */
[----:B------:R-:W-:Y:S01]  /*7040*/  @P5 VIADD R4, R27, 0x310 ;  /* 0x000003101b045836 */ /* 0x000fe20000000000 */
[----:B------:R-:W-:Y:S02]  /*7050*/  @P5 PLOP3.LUT P1, PT, P6, PT, PT, 0x80, 0x8 ;  /* 0x000000000008581c */ /* 0x000fe4000372f070 */
[----:B------:R-:W-:Y:S02]  /*7060*/  CS2R R38, SRZ ;  /* 0x0000000000267805 */ /* 0x000fe4000001ff00 */
[----:B------:R-:W-:Y:S02]  /*7070*/  CS2R R36, SRZ ;  /* 0x0000000000247805 */ /* 0x000fe4000001ff00 */
[----:B------:R-:W-:Y:S02]  /*7080*/  CS2R R30, SRZ ;  /* 0x00000000001e7805 */ /* 0x000fe4000001ff00 */
[----:B------:R-:W-:Y:S05]  /*7090*/  CS2R R28, SRZ ;  /* 0x00000000001c7805 */ /* 0x000fea000001ff00 */
[----:B------:R-:W-:Y:S01]  /*70a0*/  @P1 VIADD R4, R3, 0xfffffff0 ;  /* 0xfffffff003041836 */ /* 0x000fe20000000000 */
[----:B------:R-:W-:Y:S06]  /*70b0*/  @P2 BRA `(.L_x_121) ;  /* 0x00000000000c2947 */ /* 0x000fec0003800000 */
[----:B------:R-:W-:Y:S04]  /*70c0*/  SHF.L.U32 R3, R66, 0x1f, RZ ;  /* 0x0000001f42037819 */ /* 0x000fe800000006ff */
[----:B------:R-:W1:Y:S02]  /*70d0*/  SYNCS.PHASECHK.TRANS64.TRYWAIT P1, [R0+URZ+0x110], R3 ;  /* 0x00011003000075a7 */ /* 0x000e6400080211ff */
[----:B-1----:R-:W-:Y:S05]  /*70e0*/  @!P1 BRA `(.L_x_122) ;  /* 0x0000002400409947 */ /* 0x002fea0003800000 */
.L_x_121:
[----:B------:R-:W-:Y:S05]  /*70f0*/  BSYNC B0 ;  /* 0x0000000000007941 */ /* 0x000fea0003800000 */
.L_x_120:
[----:B------:R-:W-:Y:S01]  /*7100*/  UIADD3 UR4, UPT, UPT, UR47, 0x1, URZ ;  /* 0x000000012f047890 */ /* 0x000fe2000fffe0ff */
[----:B------:R-:W-:Y:S03]  /*7110*/  ISETP.NE.AND P1, PT, R67, RZ, PT ;  /* 0x000000ff4300720c */ /* 0x000fe60003f25270 */
[----:B------:R-:W-:Y:S04]  /*7120*/  UISETP.NE.AND UP0, UPT, UR4, 0x3, UPT ;  /* 0x000000030400788c */ /* 0x000fe8000bf05270 */
[----:B------:R-:W-:Y:S02]  /*7130*/  USEL UR5, URZ, 0x1, UP0 ;  /* 0x00000001ff057887 */ /* 0x000fe40008000000 */
[----:B------:R-:W-:Y:S04]  /*7140*/  USEL UR4, UR4, URZ, UP0 ;  /* 0x000000ff04047287 */ /* 0x000fe80008000000 */
[----:B------:R2:W1:Y:S01]  /*7150*/  @P1 LDS.128 R36, [R4] ;  /* 0x0000000004241984 */ /* 0x0004620000000c00 */
[----:B------:R-:W-:Y:S01]  /*7160*/  LOP3.LUT R66, R66, UR5, RZ, 0x3c, !PT ;  /* 0x0000000542427c12 */ /* 0x000fe2000f8e3cff */
[----:B------:R-:W-:Y:S02]  /*7170*/  IMAD.U32 R63, RZ, RZ, UR4 ;  /* 0x00000004ff3f7e24 */ /* 0x000fe4000f8e00ff */
[----:B------:R2:W1:Y:S04]  /*7180*/  @P1 LDS.128 R28, [R27+0x300] ;  /* 0x000300001b1c1984 */ /* 0x0004680000000c00 */
.L_x_119:
[----:B------:R-:W-:Y:S05]  /*7190*/  BSYNC B1 ;  /* 0x0000000000017941 */ /* 0x000fea0003800000 */
.L_x_118:
[----:B-1----:R-:W-:Y:S04]  /*71a0*/  SHF.R.U32.HI R0, RZ, 0x15, R25 ;  /* 0x00000015ff007819 */ /* 0x002fe80000011619 */
[----:B------:R-:W-:Y:S01]  /*71b0*/  LOP3.LUT P1, RZ, R0, 0x3, R47, 0x48, !PT ;  /* 0x0000000300ff7812 */ /* 0x000fe2000782482f */
[----:B------:R-:W-:Y:S01]  /*71c0*/  @!UPT UIADD3 URZ, UPT, UPT, URZ, URZ, URZ ;  /* 0x000000fffffff290 */ /* 0x000fe2000fffe0ff */
[----:B----4-:R-:W-:Y:S11]  /*71d0*/  @P0 BRA `(.L_x_123) ;  /* 0x0000000000080947 */ /* 0x010ff60003800000 */
[----:B------:R-:W1:Y:S02]  /*71e0*/  SYNCS.PHASECHK.TRANS64.TRYWAIT P0, [R53+URZ+0x170], R2 ;  /* 0x00017002350075a7 */ /* 0x000e6400080011ff */
[----:B-1----:R-:W-:Y:S05]  /*71f0*/  @!P0 BRA `(.L_x_124) ;  /* 0x0000002400108947 */ /* 0x002fea0003800000 */
.L_x_123:
[----:B------:R-:W-:Y:S05]  /*7200*/  @!P1 BRA `(.L_x_125) ;  /* 0x0000000000409947 */ /* 0x000fea0003800000 */
[----:B------:R-:W4:Y:S01]  /*7210*/  LDCU.64 UR8, c[0x4][0x70] ;  /* 0x01000e00ff0877ac */ /* 0x000f220008000a00 */
[----:B------:R-:W-:Y:S01]  /*7220*/  MOV R3, 0x0 ;  /* 0x0000000000037802 */ /* 0x000fe20000000f00 */
[----:B------:R-:W-:Y:S02]  /*7230*/  HFMA2 R12, -RZ, RZ, 0, 5.9604644775390625e-08 ;  /* 0x00000001ff0c7431 */ /* 0x000fe400000001ff */
[----:B------:R-:W-:Y:S02]  /*7240*/  IMAD.MOV.U32 R8, RZ, RZ, 0x192 ;  /* 0x00000192ff087424 */ /* 0x000fe400078e00ff */
[----:B------:R-:W-:Y:S01]  /*7250*/  IMAD.MOV.U32 R13, RZ, RZ, RZ ;  /* 0x000000ffff0d7224 */ /* 0x000fe200078e00ff */
[----:B------:R-:W5:Y:S01]  /*7260*/  LDCU.64 UR6, c[0x4][0x78] ;  /* 0x01000f00ff0677ac */ /* 0x000f620008000a00 */
[----:B-1----:R-:W1:Y:S01]  /*7270*/  LDC.64 R2, c[0x4][R3] ;  /* 0x0100000003027b82 */ /* 0x002e620000000a00 */
[----:B------:R-:W3:Y:S01]  /*7280*/  LDCU.64 UR4, c[0x4][0x10] ;  /* 0x01000200ff0477ac */ /* 0x000ee20008000a00 */
[----:B----4-:R-:W-:Y:S01]  /*7290*/  MOV R5, UR9 ;  /* 0x0000000900057c02 */ /* 0x010fe20008000f00 */
[----:B--2---:R-:W-:Y:S01]  /*72a0*/  IMAD.U32 R4, RZ, RZ, UR8 ;  /* 0x00000008ff047e24 */ /* 0x004fe2000f8e00ff */
[----:B-----5:R-:W-:Y:S01]  /*72b0*/  MOV R7, UR7 ;  /* 0x0000000700077c02 */ /* 0x020fe20008000f00 */
[----:B------:R-:W-:Y:S01]  /*72c0*/  IMAD.U32 R6, RZ, RZ, UR6 ;  /* 0x00000006ff067e24 */ /* 0x000fe2000f8e00ff */
[----:B---3--:R-:W-:Y:S01]  /*72d0*/  MOV R11, UR5 ;  /* 0x00000005000b7c02 */ /* 0x008fe20008000f00 */
[----:B------:R-:W-:Y:S02]  /*72e0*/  IMAD.U32 R10, RZ, RZ, UR4 ;  /* 0x00000004ff0a7e24 */ /* 0x000fe4000f8e00ff */
[----:B------:R-:W-:Y:S07]  /*72f0*/  LEPC R20, `(.L_x_125) ;  /* 0x000000001014794e */ /* 0x000fee0000000000 */
[----:B-1----:R-:W-:Y:S05]  /*7300*/  CALL.ABS.NOINC R2 ;  /* 0x0000000002007343 */ /* 0x002fea0003c00000 */
.L_x_125:
[----:B------:R-:W-:Y:S05]  /*7310*/  WARPSYNC.ALL ;  /* 0x0000000000007948 */ /* 0x000fea0003800000 */
[----:B------:R-:W-:Y:S01]  /*7320*/  R2UR UR4, R25 ;  /* 0x00000000190472ca */ /* 0x000fe200000e0000 */
[--C-:B------:R-:W-:Y:S01]  /*7330*/  HADD2.F32 R3, -RZ, R28.reuse.H0_H0 ;  /* 0x2000001cff037230 */ /* 0x100fe20000004100 */
[----:B------:R-:W-:Y:S01]  /*7340*/  MOV R61, 0x10 ;  /* 0x00000010003d7802 */ /* 0x000fe20000000f00 */
[--C-:B------:R-:W-:Y:S01]  /*7350*/  HADD2.F32 R20, -RZ, R29.reuse.H0_H0 ;  /* 0x2000001dff147230 */ /* 0x100fe20000004100 */
[----:B------:R-:W-:Y:S01]  /*7360*/  LOP3.LUT P6, RZ, R45, 0x40, RZ, 0xc0, !PT ;  /* 0x000000402dff7812 */ /* 0x000fe200078cc0ff */
[----:B------:R-:W-:Y:S01]  /*7370*/  HADD2.F32 R21, -RZ, R29.H1_H1 ;  /* 0x3000001dff157230 */ /* 0x000fe20000004100 */
[----:B------:R-:W-:Y:S01]  /*7380*/  ISETP.NE.AND P0, PT, R58, RZ, PT ;  /* 0x000000ff3a00720c */ /* 0x000fe20003f05270 */
[----:B------:R-:W-:Y:S01]  /*7390*/  BSSY.RECONVERGENT B0, `(.L_x_126) ;  /* 0x0000051000007945 */ /* 0x000fe20003800200 */
[----:B------:R-:W-:Y:S05]  /*73a0*/  SEL R61, R61, 0xfffffff0, !P6 ;  /* 0xfffffff03d3d7807 */ /* 0x000fea0007000000 */
[----:B--2---:R-:W3:Y:S02]  /*73b0*/  LDTM.x16 R4, tmem[UR4] ;  /* 0x00000004000479ee */ /* 0x004ee40008240000 */
[C---:B---3--:R-:W-:Y:S01]  /*73c0*/  FMUL R0, R24.reuse, R4 ;  /* 0x0000000418007220 */ /* 0x048fe20000400000 */
[----:B------:R-:W-:Y:S02]  /*73d0*/  HADD2.F32 R4, -RZ, R28.H1_H1 ;  /* 0x3000001cff047230 */ /* 0x000fe40000004100 */
[C---:B-1----:R-:W-:Y:S01]  /*73e0*/  FMUL R2, R24.reuse, R5 ;  /* 0x0000000518027220 */ /* 0x042fe20000400000 */
[----:B------:R-:W-:Y:S01]  /*73f0*/  FMUL R7, R24, R7 ;  /* 0x0000000718077220 */ /* 0x000fe20000400000 */
[----:B------:R-:W-:Y:S01]  /*7400*/  FFMA R0, R26, R3, R0 ;  /* 0x000000031a007223 */ /* 0x000fe20000000000 */
[----:B------:R-:W-:Y:S01]  /*7410*/  FMUL R3, R24, R6 ;  /* 0x0000000618037220 */ /* 0x000fe20000400000 */
[----:B------:R-:W-:Y:S01]  /*7420*/  FFMA R2, R26, R4, R2 ;  /* 0x000000041a027223 */ /* 0x000fe20000000002 */
[C---:B------:R-:W-:Y:S01]  /*7430*/  FMUL R4, R24.reuse, R8 ;  /* 0x0000000818047220 */ /* 0x040fe20000400000 */
[C---:B------:R-:W-:Y:S01]  /*7440*/  FMUL R8, R24.reuse, R12 ;  /* 0x0000000c18087220 */ /* 0x040fe20000400000 */
[----:B------:R-:W-:Y:S01]  /*7450*/  FMUL R12, R24, R16 ;  /* 0x00000010180c7220 */ /* 0x000fe20000400000 */
[--C-:B------:R-:W-:Y:S01]  /*7460*/  HADD2.F32 R16, -RZ, R30.reuse.H0_H0 ;  /* 0x2000001eff107230 */ /* 0x100fe20000004100 */
[----:B------:R-:W-:Y:S01]  /*7470*/  F2FP.F16.F32.PACK_AB R32, R2, R0 ;  /* 0x000000000220723e */ /* 0x000fe200000000ff */
[----:B------:R-:W-:Y:S02]  /*7480*/  HADD2.F32 R0, -RZ, R30.H1_H1 ;  /* 0x3000001eff007230 */ /* 0x000fe40000004100 */
[----:B------:R-:W-:Y:S01]  /*7490*/  FMUL R5, R24, R9 ;  /* 0x0000000918057220 */ /* 0x000fe20000400000 */
[C---:B------:R-:W-:Y:S01]  /*74a0*/  FFMA R3, R26.reuse, R20, R3 ;  /* 0x000000141a037223 */ /* 0x040fe20000000003 */
[C---:B------:R-:W-:Y:S01]  /*74b0*/  FFMA R7, R26.reuse, R21, R7 ;  /* 0x000000151a077223 */ /* 0x040fe20000000007 */
[--C-:B------:R-:W-:Y:S02]  /*74c0*/  HADD2.F32 R2, -RZ, R31.reuse.H0_H0 ;  /* 0x2000001fff027230 */ /* 0x100fe40000004100 */
[----:B------:R-:W-:Y:S01]  /*74d0*/  FFMA R4, R26, R16, R4 ;  /* 0x000000101a047223 */ /* 0x000fe20000000004 */
[----:B------:R-:W-:Y:S01]  /*74e0*/  FMUL R6, R24, R10 ;  /* 0x0000000a18067220 */ /* 0x000fe20000400000 */
[----:B------:R-:W-:Y:S01]  /*74f0*/  FFMA R5, R26, R0, R5 ;  /* 0x000000001a057223 */ /* 0x000fe20000000005 */
[----:B------:R-:W-:Y:S02]  /*7500*/  HADD2.F32 R16, -RZ, R31.H1_H1 ;  /* 0x3000001fff107230 */ /* 0x000fe40000004100 */
[----:B------:R-:W-:Y:S01]  /*7510*/  FMUL R11, R24, R11 ;  /* 0x0000000b180b7220 */ /* 0x000fe20000400000 */
[--C-:B------:R-:W-:Y:S02]  /*7520*/  HADD2.F32 R0, -RZ, R36.reuse.H0_H0 ;  /* 0x20000024ff007230 */ /* 0x100fe40000004100 */
[C---:B------:R-:W-:Y:S01]  /*7530*/  FFMA R6, R26.reuse, R2, R6 ;  /* 0x000000021a067223 */ /* 0x040fe20000000006 */
[----:B------:R-:W-:Y:S01]  /*7540*/  F2FP.F16.F32.PACK_AB R33, R7, R3 ;  /* 0x000000030721723e */ /* 0x000fe200000000ff */
[----:B------:R-:W-:Y:S02]  /*7550*/  HADD2.F32 R2, -RZ, R36.H1_H1 ;  /* 0x30000024ff027230 */ /* 0x000fe40000004100 */
[----:B------:R-:W-:Y:S01]  /*7560*/  FFMA R11, R26, R16, R11 ;  /* 0x000000101a0b7223 */ /* 0x000fe2000000000b */
[----:B------:R-:W-:Y:S01]  /*7570*/  FMUL R9, R24, R13 ;  /* 0x0000000d18097220 */ /* 0x000fe20000400000 */
[--C-:B------:R-:W-:Y:S02]  /*7580*/  HADD2.F32 R3, -RZ, R37.reuse.H0_H0 ;  /* 0x20000025ff037230 */ /* 0x100fe40000004100 */
[----:B------:R-:W-:Y:S01]  /*7590*/  FFMA R8, R26, R0, R8 ;  /* 0x000000001a087223 */ /* 0x000fe20000000008 */
[C---:B------:R-:W-:Y:S01]  /*75a0*/  FMUL R10, R24.reuse, R14 ;  /* 0x0000000e180a7220 */ /* 0x040fe20000400000 */
[----:B------:R-:W-:Y:S02]  /*75b0*/  HADD2.F32 R0, -RZ, R37.H1_H1 ;  /* 0x30000025ff007230 */ /* 0x000fe40000004100 */
[----:B------:R-:W-:Y:S01]  /*75c0*/  FMUL R15, R24, R15 ;  /* 0x0000000f180f7220 */ /* 0x000fe20000400000 */
[C---:B------:R-:W-:Y:S01]  /*75d0*/  FFMA R9, R26.reuse, R2, R9 ;  /* 0x000000021a097223 */ /* 0x040fe20000000009 */
[C---:B------:R-:W-:Y:S01]  /*75e0*/  FFMA R10, R26.reuse, R3, R10 ;  /* 0x000000031a0a7223 */ /* 0x040fe2000000000a */
[--C-:B------:R-:W-:Y:S01]  /*75f0*/  HADD2.F32 R2, -RZ, R38.reuse.H0_H0 ;  /* 0x20000026ff027230 */ /* 0x100fe20000004100 */
[----:B------:R-:W-:Y:S01]  /*7600*/  F2FP.F16.F32.PACK_AB R34, R5, R4 ;  /* 0x000000040522723e */ /* 0x000fe200000000ff */
[----:B------:R-:W-:Y:S02]  /*7610*/  HADD2.F32 R3, -RZ, R38.H1_H1 ;  /* 0x30000026ff037230 */ /* 0x000fe40000004100 */
[----:B------:R-:W-:Y:S01]  /*7620*/  FFMA R15, R26, R0, R15 ;  /* 0x000000001a0f7223 */ /* 0x000fe2000000000f */
[C---:B------:R-:W-:Y:S01]  /*7630*/  FMUL R13, R24.reuse, R17 ;  /* 0x00000011180d7220 */ /* 0x040fe20000400000 */
[--C-:B------:R-:W-:Y:S02]  /*7640*/  HADD2.F32 R4, -RZ, R39.reuse.H0_H0 ;  /* 0x20000027ff047230 */ /* 0x100fe40000004100 */
[C---:B------:R-:W-:Y:S01]  /*7650*/  FMUL R14, R24.reuse, R18 ;  /* 0x00000012180e7220 */ /* 0x040fe20000400000 */
[----:B------:R-:W-:Y:S02]  /*7660*/  HADD2.F32 R0, -RZ, R39.H1_H1 ;  /* 0x30000027ff007230 */ /* 0x000fe40000004100 */
[----:B------:R-:W-:Y:S01]  /*7670*/  FMUL R19, R24, R19 ;  /* 0x0000001318137220 */ /* 0x000fe20000400000 */
[----:B------:R-:W-:Y:S01]  /*7680*/  F2FP.F16.F32.PACK_AB R35, R11, R6 ;  /* 0x000000060b23723e */ /* 0x000fe200000000ff */
[C---:B------:R-:W-:Y:S01]  /*7690*/  FFMA R12, R26.reuse, R2, R12 ;  /* 0x000000021a0c7223 */ /* 0x040fe2000000000c */
[C---:B------:R-:W-:Y:S01]  /*76a0*/  FFMA R13, R26.reuse, R3, R13 ;  /* 0x000000031a0d7223 */ /* 0x040fe2000000000d */
[C---:B------:R-:W-:Y:S01]  /*76b0*/  FFMA R14, R26.reuse, R4, R14 ;  /* 0x000000041a0e7223 */ /* 0x040fe2000000000e */
[----:B------:R-:W-:Y:S01]  /*76c0*/  FFMA R19, R26, R0, R19 ;  /* 0x000000001a137223 */ /* 0x000fe20000000013 */
[----:B------:R1:W-:Y:S01]  /*76d0*/  STS.128 [R27+0x300], R32 ;  /* 0x000300201b007388 */ /* 0x0003e20000000c00 */
[----:B------:R-:W-:Y:S02]  /*76e0*/  F2FP.F16.F32.PACK_AB R8, R9, R8 ;  /* 0x000000080908723e */ /* 0x000fe400000000ff */
[----:B------:R-:W-:Y:S02]  /*76f0*/  F2FP.F16.F32.PACK_AB R9, R15, R10 ;  /* 0x0000000a0f09723e */ /* 0x000fe400000000ff */
[----:B------:R-:W-:Y:S02]  /*7700*/  F2FP.F16.F32.PACK_AB R10, R13, R12 ;  /* 0x0000000c0d0a723e */ /* 0x000fe400000000ff */
[----:B------:R-:W-:Y:S02]  /*7710*/  F2FP.F16.F32.PACK_AB R11, R19, R14 ;  /* 0x0000000e130b723e */ /* 0x000fe400000000ff */
[----:B------:R-:W-:Y:S05]  /*7720*/  IADD3 R0, PT, PT, R27, R61, RZ ;  /* 0x0000003d1b007210 */ /* 0x000fea0007ffe0ff */
[----:B------:R1:W-:Y:S01]  /*7730*/  STS.128 [R0+0x300], R8 ;  /* 0x0003000800007388 */ /* 0x0003e20000000c00 */
[----:B------:R-:W-:Y:S01]  /*7740*/  @!PT LDS RZ, [RZ] ;  /* 0x00000000fffff984 */ /* 0x000fe20000000800 */
[----:B------:R-:W-:Y:S01]  /*7750*/  @!PT LDS RZ, [RZ] ;  /* 0x00000000fffff984 */ /* 0x000fe20000000800 */
[----:B------:R-:W-:Y:S01]  /*7760*/  @!PT LDS RZ, [RZ] ;  /* 0x00000000fffff984 */ /* 0x000fe20000000800 */
[----:B------:R-:W-:Y:S01]  /*7770*/  @!PT LDS RZ, [RZ] ;  /* 0x00000000fffff984 */ /* 0x000fe20000000800 */
[----:B------:R2:W-:Y:S07]  /*7780*/  MEMBAR.ALL.CTA ;  /* 0x0000000000007992 */ /* 0x0005ee0000008000 */
[----:B--2---:R-:W2:Y:S02]  /*7790*/  FENCE.VIEW.ASYNC.S ;  /* 0x00000000000073c6 */ /* 0x004ea40000000000 */
[----:B--2---:R-:W-:Y:S06]  /*77a0*/  BAR.SYNC.DEFER_BLOCKING 0x1, 0x80 ;  /* 0x0042000000007b1d */ /* 0x004fec0000010000 */
[----:B------:R-:W-:Y:S05]  /*77b0*/  @P0 BRA `(.L_x_127) ;  /* 0x0000000000380947 */ /* 0x000fea0003800000 */
[----:B------:R-:W2:Y:S01]  /*77c0*/  LDCU.64 UR6, c[0x0][0x348] ;  /* 0x00006900ff0677ac */ /* 0x000ea20008000a00 */
[----:B------:R-:W-:Y:S01]  /*77d0*/  R2UR UR5, R62 ;  /* 0x000000003e0572ca */ /* 0x000fe200000e0000 */
[----:B------:R-:W-:Y:S01]  /*77e0*/  UMOV UR51, UR36 ;  /* 0x0000002400337c82 */ /* 0x000fe20008000000 */
[----:B------:R-:W-:Y:S01]  /*77f0*/  UIADD3 UR9, UPT, UPT, UR49, 0x20, URZ ;  /* 0x0000002031097890 */ /* 0x000fe2000fffe0ff */
[----:B------:R-:W-:Y:S01]  /*7800*/  UMOV UR10, UR50 ;  /* 0x00000032000a7c82 */ /* 0x000fe20008000000 */
[----:B------:R-:W-:Y:S09]  /*7810*/  UMOV UR11, UR36 ;  /* 0x00000024000b7c82 */ /* 0x000ff20008000000 */
[----:B------:R-:W-:Y:S02]  /*7820*/  UIADD3 UR5, UPT, UPT, UR45, UR5, URZ ;  /* 0x000000052d057290 */ /* 0x000fe4000fffe0ff */
[----:B--2---:R-:W-:Y:S02]  /*7830*/  UIADD3 UR4, UP0, UPT, UR6, 0x680, URZ ;  /* 0x0000068006047890 */ /* 0x004fe4000ff1e0ff */
[----:B------:R-:W-:Y:S02]  /*7840*/  UIADD3 UR48, UPT, UPT, UR5, 0x300, URZ ;  /* 0x0000030005307890 */ /* 0x000fe4000fffe0ff */
[----:B------:R-:W-:Y:S02]  /*7850*/  UIADD3 UR8, UPT, UPT, UR5, 0xb00, URZ ;  /* 0x00000b0005087890 */ /* 0x000fe4000fffe0ff */
[----:B------:R-:W-:Y:S09]  /*7860*/  UIADD3.X UR5, UPT, UPT, URZ, UR7, URZ, UP0, !UPT ;  /* 0x00000007ff057290 */ /* 0x000ff200087fe4ff */
[----:B------:R2:W-:Y:S01]  /*7870*/  UTMASTG.3D [UR48], [UR4] ;  /* 0x00000030040073b5 */ /* 0x0005e20008010000 */
[----:B------:R2:W-:Y:S02]  /*7880*/  UTMASTG.3D [UR8], [UR4] ;  /* 0x00000008040073b5 */ /* 0x0005e40008010000 */
[----:B--2---:R0:W-:Y:S02]  /*7890*/  UTMACMDFLUSH ;  /* 0x00000000000079b7 */ /* 0x0041e40000000000 */
.L_x_127:
[----:B------:R-:W-:Y:S05]  /*78a0*/  BSYNC.RECONVERGENT B0 ;  /* 0x0000000000007941 */ /* 0x000fea0003800200 */
.L_x_126:
[----:B------:R-:W-:Y:S01]  /*78b0*/  UIADD3 UR46, UPT, UPT, UR47, 0x1, URZ ;  /* 0x000000012f2e7890 */ /* 0x000fe2000fffe0ff */
[----:B------:R-:W-:Y:S03]  /*78c0*/  BSSY.RECONVERGENT B0, `(.L_x_128) ;  /* 0x0000005000007945 */ /* 0x000fe60003800200 */
[----:B------:R-:W-:Y:S04]  /*78d0*/  UISETP.NE.AND UP0, UPT, UR46, 0x3, UPT ;  /* 0x000000032e00788c */ /* 0x000fe8000bf05270 */
[----:B------:R-:W-:Y:S01]  /*78e0*/  USEL UR44, UR46, URZ, UP0 ;  /* 0x000000ff2e2c7287 */ /* 0x000fe20008000000 */
[----:B------:R-:W-:Y:S11]  /*78f0*/  @P0 BRA `(.L_x_129) ;  /* 0x0000000000040947 */ /* 0x000ff60003800000 */
[----:B------:R-:W-:Y:S04]  /*7900*/  DEPBAR.LE SB0, 0x1 ;  /* 0x000080400000791a */ /* 0x000fe80000000000 */
.L_x_129:
[----:B------:R-:W-:Y:S05]  /*7910*/  BSYNC.RECONVERGENT B0 ;  /* 0x0000000000007941 */ /* 0x000fea0003800200 */
.L_x_128:
[----:B------:R-:W-:Y:S01]  /*7920*/  BAR.SYNC.DEFER_BLOCKING 0x1, 0x80 ;  /* 0x0042000000007b1d */ /* 0x000fe20000010000 */
[----:B------:R-:W-:Y:S01]  /*7930*/  ISETP.NE.AND P1, PT, R60, RZ, PT ;  /* 0x000000ff3c00720c */ /* 0x000fe20003f25270 */
[----:B------:R-:W-:Y:S01]  /*7940*/  UISETP.NE.AND UP0, UPT, UR53, URZ, UPT ;  /* 0x000000ff3500728c */ /* 0x000fe2000bf05270 */
[----:B------:R-:W-:Y:S11]  /*7950*/  LEA R3, R63, UR45, 0x3 ;  /* 0x0000002d3f037c11 */ /* 0x000ff6000f8e18ff */
[----:B------:R-:W-:Y:S01]  /*7960*/  @P1 SHF.L.U32 R4, R66, 0x1f, RZ ;  /* 0x0000001f42041819 */ /* 0x000fe200000006ff */
[----:B------:R-:W-:Y:S06]  /*7970*/  BRA.U !UP0, `(.L_x_130) ;  /* 0x0000000108247547 */ /* 0x000fec000b800000 */
[----:B-1----:R-:W1:Y:S01]  /*7980*/  S2R R0, SR_CgaCtaId ;  /* 0x0000000000007919 */ /* 0x002e620000008800 */
[----:B------:R-:W-:Y:S01]  /*7990*/  IMAD.U32 R2, RZ, RZ, UR52 ;  /* 0x00000034ff027e24 */ /* 0x000fe2000f8e00ff */
[----:B------:R-:W-:Y:S04]  /*79a0*/  UIADD3 UR4, UPT, UPT, UR52, 0x1, URZ ;  /* 0x0000000134047890 */ /* 0x000fe8000fffe0ff */
[----:B------:R-:W-:Y:S01]  /*79b0*/  @P1 LEA R2, R2, UR45, 0x3 ;  /* 0x0000002d02021c11 */ /* 0x000fe2000f8e18ff */
[----:B------:R-:W-:Y:S04]  /*79c0*/  UISETP.NE.AND UP0, UPT, UR4, 0x3, UPT ;  /* 0x000000030400788c */ /* 0x000fe8000bf05270 */
[----:B------:R-:W-:Y:S01]  /*79d0*/  @P1 VIADD R2, R2, 0x128 ;  /* 0x0000012802021836 */ /* 0x000fe20000000000 */
[----:B------:R-:W-:Y:S04]  /*79e0*/  USEL UR52, UR4, URZ, UP0 ;  /* 0x000000ff04347287 */ /* 0x000fe80008000000 */
[----:B-1----:R-:W-:Y:S04]  /*79f0*/  @P1 PRMT R0, R0, 0x654, R2 ;  /* 0x0000065400001816 */ /* 0x002fe80000000002 */
[----:B------:R2:W-:Y:S04]  /*7a00*/  @P1 SYNCS.ARRIVE.TRANS64.RED.A1T0 RZ, [R0+URZ], RZ ;  /* 0x000000ff00ff19a7 */ /* 0x0005e800081004ff */
.L_x_130:
[----:B------:R-:W3:Y:S01]  /*7a10*/  @P1 SYNCS.PHASECHK.TRANS64.TRYWAIT P0, [R3+URZ+0x110], R4 ;  /* 0x00011004030015a7 */ /* 0x000ee200080011ff */
[----:B------:R-:W-:Y:S01]  /*7a20*/  BSSY B1, `(.L_x_131) ;  /* 0x0000012000017945 */ /* 0x000fe20003800000 */
[----:B---3--:R-:W-:Y:S03]  /*7a30*/  @P1 SEL R65, RZ, 0x1, !P0 ;  /* 0x00000001ff411807 */ /* 0x008fe60004000000 */
[----:B------:R-:W-:Y:S05]  /*7a40*/  @!P1 BRA `(.L_x_132) ;  /* 0x00000000003c9947 */ /* 0x000fea0003800000 */
[----:B------:R-:W-:Y:S01]  /*7a50*/  ISETP.NE.AND P1, PT, R67, RZ, PT ;  /* 0x000000ff4300720c */ /* 0x000fe20003f25270 */
[----:B------:R-:W-:Y:S01]  /*7a60*/  BSSY B0, `(.L_x_133) ;  /* 0x0000009000007945 */ /* 0x000fe20003800000 */
[----:B------:R-:W-:Y:S11]  /*7a70*/  ISETP.NE.AND P0, PT, R65, RZ, PT ;  /* 0x000000ff4100720c */ /* 0x000ff60003f05270 */
[----:B------:R-:W-:Y:S05]  /*7a80*/  @P1 IMAD R63, R63, 0x1000, R64 ;  /* 0x000010003f3f1824 */ /* 0x000fea00078e0240 */
[----:B-12---:R-:W-:Y:S05]  /*7a90*/  @P1 IADD3 R0, PT, PT, R63, UR45, RZ ;  /* 0x0000002d3f001c10 */ /* 0x006fea000fffe0ff */
[----:B------:R-:W-:Y:S01]  /*7aa0*/  @P1 IMAD.IADD R0, R61, 0x1, R0 ;  /* 0x000000013d001824 */ /* 0x000fe200078e0200 */
[----:B------:R-:W-:Y:S06]  /*7ab0*/  @P0 BRA `(.L_x_134) ;  /* 0x00000000000c0947 */ /* 0x000fec0003800000 */
[----:B------:R-:W-:Y:S04]  /*7ac0*/  SHF.L.U32 R66, R66, 0x1f, RZ ;  /* 0x0000001f42427819 */ /* 0x000fe800000006ff */
[----:B------:R-:W1:Y:S02]  /*7ad0*/  SYNCS.PHASECHK.TRANS64.TRYWAIT P0, [R3+URZ+0x110], R66 ;  /* 0x00011042030075a7 */ /* 0x000e6400080011ff */
[----:B-1----:R-:W-:Y:S05]  /*7ae0*/  @!P0 BRA `(.L_x_135) ;  /* 0x0000001800e88947 */ /* 0x002fea0003800000 */
.L_x_134:
[----:B------:R-:W-:Y:S05]  /*7af0*/  BSYNC B0 ;  /* 0x0000000000007941 */ /* 0x000fea0003800000 */
.L_x_133:
[----:B------:R-:W-:Y:S11]  /*7b00*/  ISETP.NE.AND P0, PT, R67, RZ, PT ;  /* 0x000000ff4300720c */ /* 0x000ff60003f05270 */
[----:B------:R-:W-:Y:S02]  /*7b10*/  @!UPT UIADD3 URZ, UPT, UPT, URZ, URZ, URZ ;  /* 0x000000fffffff290 */ /* 0x000fe4000fffe0ff */
[----:B------:R3:W4:Y:S04]  /*7b20*/  @P0 LDS.128 R28, [R63+UR45+0x300] ;  /* 0x0003002d3f1c0984 */ /* 0x0007280008000c00 */
[----:B------:R3:W2:Y:S02]  /*7b30*/  @P0 LDS.128 R36, [R0+0x300] ;  /* 0x0003000000240984 */ /* 0x0006a40000000c00 */
.L_x_132:
[----:B------:R-:W-:Y:S05]  /*7b40*/  BSYNC B1 ;  /* 0x0000000000017941 */ /* 0x000fea0003800000 */
.L_x_131:
[----:B-123--:R-:W-:Y:S05]  /*7b50*/  VIADD R0, R25, 0x10 ;  /* 0x0000001019007836 */ /* 0x00efea0000000000 */
[----:B------:R-:W-:Y:S04]  /*7b60*/  SHF.R.U32.HI R0, RZ, 0x15, R0 ;  /* 0x00000015ff007819 */ /* 0x000fe80000011600 */
[----:B------:R-:W-:Y:S11]  /*7b70*/  LOP3.LUT P0, RZ, R0, 0x3, R47, 0x48, !PT ;  /* 0x0000000300ff7812 */ /* 0x000ff6000780482f */
[----:B------:R-:W-:Y:S02]  /*7b80*/  @!UPT UIADD3 URZ, UPT, UPT, URZ, URZ, URZ ;  /* 0x000000fffffff290 */ /* 0x000fe4000fffe0ff */
[----:B------:R-:W-:Y:S05]  /*7b90*/  @!P0 BRA `(.L_x_136) ;  /* 0x0000000000408947 */ /* 0x000fea0003800000 */
[----:B------:R-:W1:Y:S01]  /*7ba0*/  LDCU.64 UR8, c[0x4][0x70] ;  /* 0x01000e00ff0877ac */ /* 0x000e620008000a00 */
[----:B------:R-:W-:Y:S01]  /*7bb0*/  MOV R3, 0x0 ;  /* 0x0000000000037802 */ /* 0x000fe20000000f00 */
[----:B------:R-:W-:Y:S02]  /*7bc0*/  HFMA2 R12, -RZ, RZ, 0, 5.9604644775390625e-08 ;  /* 0x00000001ff0c7431 */ /* 0x000fe400000001ff */
[----:B------:R-:W-:Y:S02]  /*7bd0*/  IMAD.MOV.U32 R8, RZ, RZ, 0x192 ;  /* 0x00000192ff087424 */ /* 0x000fe400078e00ff */
[----:B------:R-:W-:Y:S01]  /*7be0*/  IMAD.MOV.U32 R13, RZ, RZ, RZ ;  /* 0x000000ffff0d7224 */ /* 0x000fe200078e00ff */
[----:B------:R-:W2:Y:S01]  /*7bf0*/  LDCU.64 UR6, c[0x4][0x78] ;  /* 0x01000f00ff0677ac */ /* 0x000ea20008000a00 */
[----:B------:R-:W3:Y:S01]  /*7c00*/  LDC.64 R2, c[0x4][R3] ;  /* 0x0100000003027b82 */ /* 0x000ee20000000a00 */
[----:B------:R-:W5:Y:S01]  /*7c10*/  LDCU.64 UR4, c[0x4][0x10] ;  /* 0x01000200ff0477ac */ /* 0x000f620008000a00 */
[----:B-1----:R-:W-:Y:S01]  /*7c20*/  MOV R5, UR9 ;  /* 0x0000000900057c02 */ /* 0x002fe20008000f00 */
[----:B------:R-:W-:Y:S01]  /*7c30*/  IMAD.U32 R4, RZ, RZ, UR8 ;  /* 0x00000008ff047e24 */ /* 0x000fe2000f8e00ff */
[----:B--2---:R-:W-:Y:S01]  /*7c40*/  MOV R7, UR7 ;  /* 0x0000000700077c02 */ /* 0x004fe20008000f00 */
[----:B------:R-:W-:Y:S01]  /*7c50*/  IMAD.U32 R6, RZ, RZ, UR6 ;  /* 0x00000006ff067e24 */ /* 0x000fe2000f8e00ff */
[----:B-----5:R-:W-:Y:S01]  /*7c60*/  MOV R11, UR5 ;  /* 0x00000005000b7c02 */ /* 0x020fe20008000f00 */
[----:B------:R-:W-:Y:S02]  /*7c70*/  IMAD.U32 R10, RZ, RZ, UR4 ;  /* 0x00000004ff0a7e24 */ /* 0x000fe4000f8e00ff */
[----:B------:R-:W-:Y:S07]  /*7c80*/  LEPC R20, `(.L_x_136) ;  /* 0x000000001014794e */ /* 0x000fee0000000000 */
[----:B---34-:R-:W-:Y:S05]  /*7c90*/  CALL.ABS.NOINC R2 ;  /* 0x0000000002007343 */ /* 0x018fea0003c00000 */
.L_x_136:
[----:B------:R-:W-:Y:S01]  /*7ca0*/  ISETP.NE.AND P0, PT, R58, RZ, PT ;  /* 0x000000ff3a00720c */ /* 0x000fe20003f05270 */
[----:B------:R-:W-:Y:S05]  /*7cb0*/  WARPSYNC.ALL ;  /* 0x0000000000007948 */ /* 0x000fea0003800000 */
[----:B------:R-:W-:Y:S01]  /*7cc0*/  R2UR UR4, R25 ;  /* 0x00000000190472ca */ /* 0x000fe200000e0000 */
[--C-:B----4-:R-:W-:Y:S01]  /*7cd0*/  HADD2.F32 R0, -RZ, R28.reuse.H0_H0 ;  /* 0x2000001cff007230 */ /* 0x110fe20000004100 */
[----:B------:R-:W-:Y:S01]  /*7ce0*/  IADD3 R53, PT, PT, R53, 0x190, RZ ;  /* 0x0000019035357810 */ /* 0x000fe20007ffe0ff */
[----:B------:R-:W-:Y:S01]  /*7cf0*/  HADD2.F32 R2, -RZ, R28.H1_H1 ;  /* 0x3000001cff027230 */ /* 0x000fe20000004100 */
[----:B------:R-:W-:Y:S01]  /*7d00*/  BSSY.RECONVERGENT B0, `(.L_x_137) ;  /* 0x0000058000007945 */ /* 0x000fe20003800200 */
[--C-:B------:R-:W-:Y:S01]  /*7d10*/  HADD2.F32 R20, -RZ, R29.reuse.H0_H0 ;  /* 0x2000001dff147230 */ /* 0x100fe20000004100 */
[----:B------:R-:W-:Y:S01]  /*7d20*/  LOP3.LUT R53, R53, 0xfefffff8, RZ, 0xc0, !PT ;  /* 0xfefffff835357812 */ /* 0x000fe200078ec0ff */
[----:B------:R-:W-:Y:S02]  /*7d30*/  HADD2.F32 R21, -RZ, R29.H1_H1 ;  /* 0x3000001dff157230 */ /* 0x000fe40000004100 */
[--C-:B------:R-:W-:Y:S02]  /*7d40*/  HADD2.F32 R25, -RZ, R30.reuse.H0_H0 ;  /* 0x2000001eff197230 */ /* 0x100fe40000004100 */
[----:B------:R-:W-:Y:S02]  /*7d50*/  HADD2.F32 R27, -RZ, R30.H1_H1 ;  /* 0x3000001eff1b7230 */ /* 0x000fe40000004100 */
[----:B------:R-:W1:Y:S01]  /*7d60*/  LDTM.x16 R4, tmem[UR4+0x10] ;  /* 0x00001004000479ee */ /* 0x000e620008240000 */
[----:B------:R-:W-:Y:S01]  /*7d70*/  NOP ;  /* 0x0000000000007918 */ /* 0x000fe20000000000 */
[----:B-1----:R1:W-:Y:S01]  /*7d80*/  SYNCS.ARRIVE.TRANS64.RED.A1T0 RZ, [R53+URZ], RZ ;  /* 0x000000ff35ff79a7 */ /* 0x0023e200081004ff */
[--C-:B------:R-:W-:Y:S02]  /*7d90*/  HADD2.F32 R28, -RZ, R31.reuse.H0_H0 ;  /* 0x2000001fff1c7230 */ /* 0x100fe40000004100 */
[----:B------:R-:W-:Y:S02]  /*7da0*/  HADD2.F32 R29, -RZ, R31.H1_H1 ;  /* 0x3000001fff1d7230 */ /* 0x000fe40000004100 */
        /* <DEDUP_REMOVED lines=8> */
[C---:B------:R-:W-:Y:S01]  /*7e30*/  FMUL R4, R24.reuse, R4 ;  /* 0x0000000418047220 */ /* 0x040fe20000400000 */
[C---:B------:R-:W-:Y:S01]  /*7e40*/  FMUL R5, R24.reuse, R5 ;  /* 0x0000000518057220 */ /* 0x040fe20000400000 */
[C---:B------:R-:W-:Y:S01]  /*7e50*/  FMUL R6, R24.reuse, R6 ;  /* 0x0000000618067220 */ /* 0x040fe20000400000 */
[----:B------:R-:W-:Y:S01]  /*7e60*/  FMUL R3, R24, R9 ;  /* 0x0000000918037220 */ /* 0x000fe20000400000 */
[----:B------:R-:W-:Y:S01]  /*7e70*/  FFMA R4, R26, R0, R4 ;  /* 0x000000001a047223 */ /* 0x000fe20000000004 */
[----:B------:R-:W-:Y:S01]  /*7e80*/  FMUL R0, R24, R7 ;  /* 0x0000000718007220 */ /* 0x000fe20000400000 */
[C---:B------:R-:W-:Y:S01]  /*7e90*/  FFMA R5, R26.reuse, R2, R5 ;  /* 0x000000021a057223 */ /* 0x040fe20000000005 */
[----:B------:R-:W-:Y:S01]  /*7ea0*/  FFMA R6, R26, R20, R6 ;  /* 0x000000141a067223 */ /* 0x000fe20000000006 */
[----:B------:R-:W-:Y:S01]  /*7eb0*/  FMUL R2, R24, R8 ;  /* 0x0000000818027220 */ /* 0x000fe20000400000 */
[----:B------:R-:W-:Y:S01]  /*7ec0*/  FFMA R0, R26, R21, R0 ;  /* 0x000000151a007223 */ /* 0x000fe20000000000 */
[C---:B------:R-:W-:Y:S01]  /*7ed0*/  FMUL R7, R24.reuse, R10 ;  /* 0x0000000a18077220 */ /* 0x040fe20000400000 */
[----:B------:R-:W-:Y:S01]  /*7ee0*/  F2FP.F16.F32.PACK_AB R4, R5, R4 ;  /* 0x000000040504723e */ /* 0x000fe200000000ff */
[----:B------:R-:W-:Y:S01]  /*7ef0*/  FMUL R11, R24, R11 ;  /* 0x0000000b180b7220 */ /* 0x000fe20000400000 */
[----:B------:R-:W-:Y:S01]  /*7f00*/  FFMA R2, R26, R25, R2 ;  /* 0x000000191a027223 */ /* 0x000fe20000000002 */
[----:B------:R-:W-:Y:S01]  /*7f10*/  F2FP.F16.F32.PACK_AB R5, R0, R6 ;  /* 0x000000060005723e */ /* 0x000fe200000000ff */
[----:B------:R-:W-:Y:S01]  /*7f20*/  FMUL R8, R24, R12 ;  /* 0x0000000c18087220 */ /* 0x000fe20000400000 */
[----:B------:R-:W-:Y:S01]  /*7f30*/  MOV R0, UR44 ;  /* 0x0000002c00007c02 */ /* 0x000fe20008000f00 */
[----:B------:R-:W-:Y:S01]  /*7f40*/  FFMA R3, R26, R27, R3 ;  /* 0x0000001b1a037223 */ /* 0x000fe20000000003 */
[----:B------:R-:W-:Y:S01]  /*7f50*/  FMUL R9, R24, R13 ;  /* 0x0000000d18097220 */ /* 0x000fe20000400000 */
[----:B------:R-:W-:Y:S01]  /*7f60*/  FFMA R7, R26, R28, R7 ;  /* 0x0000001c1a077223 */ /* 0x000fe20000000007 */
[----:B------:R-:W-:Y:S01]  /*7f70*/  FMUL R10, R24, R14 ;  /* 0x0000000e180a7220 */ /* 0x000fe20000400000 */
[----:B------:R-:W-:Y:S01]  /*7f80*/  FFMA R11, R26, R29, R11 ;  /* 0x0000001d1a0b7223 */ /* 0x000fe2000000000b */
[----:B------:R-:W-:Y:S01]  /*7f90*/  FMUL R15, R24, R15 ;  /* 0x0000000f180f7220 */ /* 0x000fe20000400000 */
[----:B------:R-:W-:Y:S01]  /*7fa0*/  FFMA R8, R26, R30, R8 ;  /* 0x0000001e1a087223 */ /* 0x000fe20000000008 */
[----:B------:R-:W-:Y:S01]  /*7fb0*/  LEA R0, R0, R44, 0xb ;  /* 0x0000002c00007211 */ /* 0x000fe200078e58ff */
[----:B------:R-:W-:Y:S01]  /*7fc0*/  FMUL R12, R24, R16 ;  /* 0x00000010180c7220 */ /* 0x000fe20000400000 */
[----:B------:R-:W-:Y:S01]  /*7fd0*/  FFMA R9, R26, R31, R9 ;  /* 0x0000001f1a097223 */ /* 0x000fe20000000009 */
[----:B------:R-:W-:Y:S01]  /*7fe0*/  FMUL R13, R24, R17 ;  /* 0x00000011180d7220 */ /* 0x000fe20000400000 */
[----:B------:R-:W-:Y:S01]  /*7ff0*/  FFMA R10, R26, R32, R10 ;  /* 0x000000201a0a7223 */ /* 0x000fe2000000000a */
[----:B------:R-:W-:Y:S01]  /*8000*/  FMUL R14, R24, R18 ;  /* 0x00000012180e7220 */ /* 0x000fe20000400000 */
[----:B------:R-:W-:Y:S01]  /*8010*/  FFMA R15, R26, R33, R15 ;  /* 0x000000211a0f7223 */ /* 0x000fe2000000000f */
[----:B------:R-:W-:Y:S01]  /*8020*/  FMUL R19, R24, R19 ;  /* 0x0000001318137220 */ /* 0x000fe20000400000 */
[----:B------:R-:W-:Y:S01]  /*8030*/  F2FP.F16.F32.PACK_AB R6, R3, R2 ;  /* 0x000000020306723e */ /* 0x000fe200000000ff */
[C---:B------:R-:W-:Y:S01]  /*8040*/  FFMA R12, R26.reuse, R34, R12 ;  /* 0x000000221a0c7223 */ /* 0x040fe2000000000c */
[----:B------:R-:W-:Y:S01]  /*8050*/  F2FP.F16.F32.PACK_AB R7, R11, R7 ;  /* 0x000000070b07723e */ /* 0x000fe200000000ff */
[----:B------:R-:W-:Y:S01]  /*8060*/  FFMA R13, R26, R35, R13 ;  /* 0x000000231a0d7223 */ /* 0x000fe2000000000d */
[----:B------:R-:W-:Y:S01]  /*8070*/  LEA R0, R0, UR45, 0x1 ;  /* 0x0000002d00007c11 */ /* 0x000fe2000f8e08ff */
[C---:B------:R-:W-:Y:S01]  /*8080*/  FFMA R14, R26.reuse, R36, R14 ;  /* 0x000000241a0e7223 */ /* 0x040fe2000000000e */
[----:B------:R-:W-:Y:S01]  /*8090*/  FFMA R19, R26, R37, R19 ;  /* 0x000000251a137223 */ /* 0x000fe20000000013 */
[----:B------:R-:W-:Y:S02]  /*80a0*/  F2FP.F16.F32.PACK_AB R8, R9, R8 ;  /* 0x000000080908723e */ /* 0x000fe400000000ff */
[----:B------:R1:W-:Y:S01]  /*80b0*/  STS.128 [R0+0x300], R4 ;  /* 0x0003000400007388 */ /* 0x0003e20000000c00 */
        /* <DEDUP_REMOVED lines=14> */
[----:B------:R-:W-:Y:S02]  /*81a0*/  ULEA UR5, UR44, UR45, 0xc ;  /* 0x0000002d2c057291 */ /* 0x000fe4000f8e60ff */
[----:B------:R-:W-:Y:S02]  /*81b0*/  UIADD3 UR13, UPT, UPT, UR49, 0x10, URZ ;  /* 0x00000010310d7890 */ /* 0x000fe4000fffe0ff */
[----:B------:R-:W-:Y:S02]  /*81c0*/  UIADD3 UR12, UPT, UPT, UR5, 0x300, URZ ;  /* 0x00000300050c7890 */ /* 0x000fe4000fffe0ff */
[----:B------:R-:W-:Y:S01]  /*81d0*/  UIADD3 UR8, UPT, UPT, UR5, 0xb00, URZ ;  /* 0x00000b0005087890 */ /* 0x000fe2000fffe0ff */
[----:B------:R-:W-:Y:S01]  /*81e0*/  UMOV UR14, UR50 ;  /* 0x00000032000e7c82 */ /* 0x000fe20008000000 */
[----:B------:R-:W-:Y:S01]  /*81f0*/  UMOV UR15, UR36 ;  /* 0x00000024000f7c82 */ /* 0x000fe20008000000 */
[----:B------:R-:W-:Y:S01]  /*8200*/  UIADD3 UR9, UPT, UPT, UR49, 0x30, URZ ;  /* 0x0000003031097890 */ /* 0x000fe2000fffe0ff */
[----:B------:R-:W-:Y:S01]  /*8210*/  UMOV UR10, UR50 ;  /* 0x00000032000a7c82 */ /* 0x000fe20008000000 */
[----:B------:R-:W-:Y:S01]  /*8220*/  UMOV UR11, UR36 ;  /* 0x00000024000b7c82 */ /* 0x000fe20008000000 */
[----:B--2---:R-:W-:Y:S04]  /*8230*/  UIADD3 UR4, UP0, UPT, UR6, 0x680, URZ ;  /* 0x0000068006047890 */ /* 0x004fe8000ff1e0ff */
[----:B------:R-:W-:Y:S09]  /*8240*/  UIADD3.X UR5, UPT, UPT, URZ, UR7, URZ, UP0, !UPT ;  /* 0x00000007ff057290 */ /* 0x000ff200087fe4ff */
[----:B------:R2:W-:Y:S01]  /*8250*/  UTMASTG.3D [UR12], [UR4] ;  /* 0x0000000c040073b5 */ /* 0x0005e20008010000 */
[----:B------:R2:W-:Y:S02]  /*8260*/  UTMASTG.3D [UR8], [UR4] ;  /* 0x00000008040073b5 */ /* 0x0005e40008010000 */
[----:B--2---:R0:W-:Y:S02]  /*8270*/  UTMACMDFLUSH ;  /* 0x00000000000079b7 */ /* 0x0041e40000000000 */
.L_x_138:
[----:B------:R-:W-:Y:S05]  /*8280*/  BSYNC.RECONVERGENT B0 ;  /* 0x0000000000007941 */ /* 0x000fea0003800200 */
.L_x_137:
[----:B------:R-:W-:Y:S01]  /*8290*/  UIADD3 UR4, UPT, UPT, UR44, 0x1, URZ ;  /* 0x000000012c047890 */ /* 0x000fe2000fffe0ff */
[----:B------:R-:W-:Y:S03]  /*82a0*/  BSSY.RECONVERGENT B0, `(.L_x_139) ;  /* 0x0000008000007945 */ /* 0x000fe60003800200 */
[----:B------:R-:W-:Y:S04]  /*82b0*/  UISETP.NE.AND UP0, UPT, UR4, 0x3, UPT ;  /* 0x000000030400788c */ /* 0x000fe8000bf05270 */
[----:B------:R-:W-:Y:S02]  /*82c0*/  UISETP.EQ.XOR UP1, UPT, UR46, 0x3, !UP0 ;  /* 0x000000032e00788c */ /* 0x000fe4000c722a70 */
[----:B------:R-:W-:Y:S02]  /*82d0*/  USEL UR47, UR4, URZ, UP0 ;  /* 0x000000ff042f7287 */ /* 0x000fe40008000000 */
[----:B------:R-:W-:Y:S04]  /*82e0*/  USEL UR5, URZ, 0x1, !UP1 ;  /* 0x00000001ff057887 */ /* 0x000fe8000c800000 */
[----:B------:R-:W-:Y:S01]  /*82f0*/  ULOP3.LUT UR54, UR54, UR5, URZ, 0x3c, !UPT ;  /* 0x0000000536367292 */ /* 0x000fe2000f8e3cff */
[----:B------:R-:W-:Y:S11]  /*8300*/  @P0 BRA `(.L_x_140) ;  /* 0x0000000000040947 */ /* 0x000ff60003800000 */
[----:B------:R-:W-:Y:S04]  /*8310*/  DEPBAR.LE SB0, 0x1 ;  /* 0x000080400000791a */ /* 0x000fe80000000000 */
.L_x_140:
[----:B------:R-:W-:Y:S05]  /*8320*/  BSYNC.RECONVERGENT B0 ;  /* 0x0000000000007941 */ /* 0x000fea0003800200 */
.L_x_139:
[----:B------:R-:W-:Y:S01]  /*8330*/  BAR.SYNC.DEFER_BLOCKING 0x1, 0x80 ;  /* 0x0042000000007b1d */ /* 0x000fe20000010000 */
[----:B------:R-:W-:Y:S01]  /*8340*/  UISETP.NE.AND UP0, UPT, UR53, -0x2, UPT ;  /* 0xfffffffe3500788c */ /* 0x000fe2000bf05270 */
[----:B------:R-:W-:Y:S08]  /*8350*/  IADD3 R22, PT, PT, R22, 0x1, RZ ;  /* 0x0000000116167810 */ /* 0x000ff00007ffe0ff */
[----:B------:R-:W-:Y:S05]  /*8360*/  BRA.U !UP0, `(.L_x_141) ;  /* 0x0000000108287547 */ /* 0x000fea000b800000 */
[----:B-1----:R-:W1:Y:S01]  /*8370*/  S2R R0, SR_CgaCtaId ;  /* 0x0000000000007919 */ /* 0x002e620000008800 */
[----:B------:R-:W-:Y:S01]  /*8380*/  ISETP.NE.AND P0, PT, R60, RZ, PT ;  /* 0x000000ff3c00720c */ /* 0x000fe20003f05270 */
[----:B------:R-:W-:Y:S01]  /*8390*/  IMAD.U32 R2, RZ, RZ, UR52 ;  /* 0x00000034ff027e24 */ /* 0x000fe2000f8e00ff */
[----:B------:R-:W-:Y:S04]  /*83a0*/  UIADD3 UR4, UPT, UPT, UR52, 0x1, URZ ;  /* 0x0000000134047890 */ /* 0x000fe8000fffe0ff */
[----:B------:R-:W-:Y:S04]  /*83b0*/  UISETP.NE.AND UP0, UPT, UR4, 0x3, UPT ;  /* 0x000000030400788c */ /* 0x000fe8000bf05270 */
[----:B------:R-:W-:Y:S03]  /*83c0*/  USEL UR52, UR4, URZ, UP0 ;  /* 0x000000ff04347287 */ /* 0x000fe60008000000 */
[----:B------:R-:W-:Y:S05]  /*83d0*/  @P0 LEA R2, R2, UR45, 0x3 ;  /* 0x0000002d02020c11 */ /* 0x000fea000f8e18ff */
[----:B------:R-:W-:Y:S05]  /*83e0*/  @P0 VIADD R2, R2, 0x128 ;  /* 0x0000012802020836 */ /* 0x000fea0000000000 */
[----:B-1----:R-:W-:Y:S04]  /*83f0*/  @P0 PRMT R0, R0, 0x654, R2 ;  /* 0x0000065400000816 */ /* 0x002fe80000000002 */
[----:B------:R2:W-:Y:S03]  /*8400*/  @P0 SYNCS.ARRIVE.TRANS64.RED.A1T0 RZ, [R0+URZ], RZ ;  /* 0x000000ff00ff09a7 */ /* 0x0005e600081004ff */
.L_x_141:
[----:B------:R-:W-:Y:S01]  /*8410*/  R2UR UR6, R59 ;  /* 0x000000003b0672ca */ /* 0x000fe200000e0000 */
[----:B------:R-:W-:Y:S01]  /*8420*/  UIADD3 UR53, UPT, UPT, UR53, 0x2, URZ ;  /* 0x0000000235357890 */ /* 0x000fe2000fffe0ff */
[----:B------:R-:W-:Y:S01]  /*8430*/  R2UR UR5, R50 ;  /* 0x00000000320572ca */ /* 0x000fe200000e0000 */
[----:B------:R-:W-:Y:S01]  /*8440*/  UMOV UR36, UR63 ;  /* 0x0000003f00247c82 */ /* 0x000fe20008000000 */
[----:B------:R-:W-:Y:S02]  /*8450*/  R2UR UR4, R51 ;  /* 0x00000000330472ca */ /* 0x000fe400000e0000 */
[----:B------:R-:W-:Y:S02]  /*8460*/  ISETP.NE.AND P0, PT, R55, 0x2, PT ;  /* 0x000000023700780c */ /* 0x000fe40003f05270 */
[----:B------:R-:W-:Y:S02]  /*8470*/  ISETP.NE.AND P1, PT, R22, 0x4, PT ;  /* 0x000000041600780c */ /* 0x000fe40003f25270 */
[----:B------:R-:W-:Y:S02]  /*8480*/  SEL R2, RZ, 0x1, P0 ;  /* 0x00000001ff027807 */ /* 0x000fe40000000000 */
[----:B-12---:R-:W-:Y:S01]  /*8490*/  SEL R0, RZ, 0x1, P1 ;  /* 0x00000001ff007807 */ /* 0x006fe20000800000 */
[----:B------:R-:W-:Y:S01]  /*84a0*/  UISETP.NE.AND UP0, UPT, UR6, URZ, UPT ;  /* 0x000000ff0600728c */ /* 0x000fe2000bf05270 */
[----:B------:R-:W-:Y:S01]  /*84b0*/  LOP3.LUT R56, R56, R2, RZ, 0x3c, !PT ;  /* 0x0000000238387212 */ /* 0x000fe200078e3cff */
[----:B------:R-:W-:Y:S01]  /*84c0*/  UIADD3 UR33, UPT, UPT, UR37, UR5, URZ ;  /* 0x0000000525217290 */ /* 0x000fe2000fffe0ff */
[----:B------:R-:W-:Y:S01]  /*84d0*/  LOP3.LUT R57, R57, R0, RZ, 0x3c, !PT ;  /* 0x0000000039397212 */ /* 0x000fe200078e3cff */
[----:B------:R-:W-:Y:S01]  /*84e0*/  UIADD3 UR32, UPT, UPT, UR38, UR4, URZ ;  /* 0x0000000426207290 */ /* 0x000fe2000fffe0ff */
[----:B------:R-:W-:Y:S02]  /*84f0*/  SEL R55, R55, RZ, P0 ;  /* 0x000000ff37377207 */ /* 0x000fe40000000000 */
[----:B------:R-:W-:Y:S02]  /*8500*/  SEL R22, R22, RZ, P1 ;  /* 0x000000ff16167207 */ /* 0x000fe40000800000 */
[----:B------:R-:W-:Y:S07]  /*8510*/  BRA.U UP0, `(.L_x_142) ;  /* 0xffffffdd004c7547 */ /* 0x000fee000b83ffff */
[----:B------:R-:W-:-:S13]  /*8520*/  R2UR UR4, R52 ;  /* 0x00000000340472ca */ /* 0x000fda00000e0000 */
[----:B------:R-:W-:-:S09]  /*8530*/  UISETP.NE.AND UP0, UPT, UR4, URZ, UPT ;  /* 0x000000ff0400728c */ /* 0x000fd2000bf05270 */
[----:B------:R-:W-:Y:S05]  /*8540*/  BRA.U !UP0, `(.L_x_143) ;  /* 0x0000000108487547 */ /* 0x000fea000b800000 */
[----:B------:R-:W1:Y:S02]  /*8550*/  LDCU.64 UR4, c[0x0][0x890] ;  /* 0x00011200ff0477ac */ /* 0x000e640008000a00 */
[----:B-1----:R-:W-:-:S04]  /*8560*/  UISETP.NE.U32.AND UP0, UPT, UR4, URZ, UPT ;  /* 0x000000ff0400728c */ /* 0x002fc8000bf05070 */
[----:B------:R-:W-:-:S09]  /*8570*/  UISETP.NE.AND.EX UP0, UPT, UR5, URZ, UPT, UP0 ;  /* 0x000000ff0500728c */ /* 0x000fd2000bf05300 */
[----:B------:R-:W-:Y:S05]  /*8580*/  BRA.U UP0, `(.L_x_144) ;  /* 0x00000001000c7547 */ /* 0x000fea000b800000 */
[----:B------:R-:W-:-:S13]  /*8590*/  FSETP.NEU.AND P0, PT, R26, RZ, PT ;  /* 0x000000ff1a00720b */ /* 0x000fda0003f0d000 */
[----:B------:R-:W-:Y:S05]  /*85a0*/  @!P0 EXIT ;  /* 0x000000000000894d */ /* 0x000fea0003800000 */
[----:B------:R-:W-:Y:S05]  /*85b0*/  BRA `(.L_x_143) ;  /* 0x00000000002c7947 */ /* 0x000fea0003800000 */
.L_x_144:
[----:B------:R-:W-:Y:S01]  /*85c0*/  ISETP.NE.AND P0, PT, R54, RZ, PT ;  /* 0x000000ff3600720c */ /* 0x000fe20003f05270 */
[----:B------:R-:W-:-:S12]  /*85d0*/  BSSY.RECONVERGENT B0, `(.L_x_143) ;  /* 0x0000009000007945 */ /* 0x000fd80003800200 */
[----:B------:R-:W-:Y:S05]  /*85e0*/  @P0 BRA `(.L_x_145) ;  /* 0x0000000000140947 */ /* 0x000fea0003800000 */
[----:B------:R-:W1:Y:S02]  /*85f0*/  LDCU.64 UR4, c[0x0][0x888] ;  /* 0x00011100ff0477ac */ /* 0x000e640008000a00 */
[----:B-1----:R-:W-:-:S04]  /*8600*/  ISETP.NE.U32.AND P0, PT, RZ, UR4, PT ;  /* 0x00000004ff007c0c */ /* 0x002fc8000bf05070 */
[----:B------:R-:W-:-:S13]  /*8610*/  ISETP.NE.AND.EX P0, PT, RZ, UR5, PT, P0 ;  /* 0x00000005ff007c0c */ /* 0x000fda000bf05300 */
[----:B------:R-:W-:Y:S05]  /*8620*/  @!P0 EXIT ;  /* 0x000000000000894d */ /* 0x000fea0003800000 */
[----:B------:R-:W-:Y:S05]  /*8630*/  BRA `(.L_x_146) ;  /* 0x0000000000087947 */ /* 0x000fea0003800000 */
.L_x_145:
[----:B------:R-:W-:-:S13]  /*8640*/  FSETP.NEU.AND P0, PT, R26, RZ, PT ;  /* 0x000000ff1a00720b */ /* 0x000fda0003f0d000 */
[----:B------:R-:W-:Y:S05]  /*8650*/  @!P0 EXIT ;  /* 0x000000000000894d */ /* 0x000fea0003800000 */
.L_x_146:
[----:B------:R-:W-:Y:S05]  /*8660*/  BSYNC.RECONVERGENT B0 ;  /* 0x0000000000007941 */ /* 0x000fea0003800200 */
.L_x_143:
[----:B------:R-:W1:Y:S01]  /*8670*/  S2UR UR5, SR_CgaCtaId ;  /* 0x00000000000579c3 */ /* 0x000e620000008800 */
[----:B------:R-:W-:Y:S01]  /*8680*/  ULEA UR4, UR52, UR45, 0x3 ;  /* 0x0000002d34047291 */ /* 0x000fe2000f8e18ff */
[----:B------:R-:W-:-:S04]  /*8690*/  DEPBAR.LE SB0, 0x0 ;  /* 0x000080000000791a */ /* 0x000fc80000000000 */
[----:B------:R-:W-:-:S04]  /*86a0*/  UIADD3 UR4, UPT, UPT, UR4, 0x128, URZ ;  /* 0x0000012804047890 */ /* 0x000fc8000fffe0ff */
[----:B-1----:R-:W-:-:S09]  /*86b0*/  UPRMT UR4, UR5, 0x654, UR4 ;  /* 0x0000065405047896 */ /* 0x002fd20008000004 */
[----:B------:R-:W-:Y:S01]  /*86c0*/  SYNCS.ARRIVE.TRANS64.RED.A1T0 RZ, [UR4], RZ ;  /* 0x000000ffffff79a7 */ /* 0x000fe20008100404 */
[----:B------:R-:W-:Y:S05]  /*86d0*/  EXIT ;  /* 0x000000000000794d */ /* 0x000fea0003800000 */
.L_x_25:
[----:B-1----:R1:W3:Y:S02]  /*86e0*/  SYNCS.PHASECHK.TRANS64.TRYWAIT P0, [R0+URZ+0x1c0], R2 ;  /* 0x0001c002000075a7 */ /* 0x0022e400080011ff */
[----:B---3--:R-:W-:Y:S05]  /*86f0*/  @!P0 NANOSLEEP.SYNCS 0x989680 ;  /* 0x009896800000895d */ /* 0x008fea0003900000 */
[----:B------:R-:W3:Y:S02]  /*8700*/  @!P0 SYNCS.PHASECHK.TRANS64 P0, [R0+URZ+0x1c0], R2 ;  /* 0x0001c002000085a7 */ /* 0x000ee400080010ff */
[----:B---3--:R-:W-:Y:S05]  /*8710*/  @!P0 BRA `(.L_x_25) ;  /* 0xfffffffc00f08947 */ /* 0x008fea000383ffff */
[----:B------:R-:W-:Y:S05]  /*8720*/  BRA `(.L_x_147) ;  /* 0xffffff9400587947 */ /* 0x000fea000383ffff */
.L_x_28:
[----:B-1----:R-:W-:-:S07]  /*8730*/  MOV R0, UR33 ;  /* 0x0000002100007c02 */ /* 0x002fce0008000f00 */
.L_x_148:
[----:B-1----:R1:W3:Y:S02]  /*8740*/  SYNCS.PHASECHK.TRANS64.TRYWAIT P0, [R0+URZ+0x88], R3 ;  /* 0x00008803000075a7 */ /* 0x0022e400080011ff */
[----:B---3--:R-:W-:Y:S05]  /*8750*/  @!P0 NANOSLEEP.SYNCS 0x989680 ;  /* 0x009896800000895d */ /* 0x008fea0003900000 */
[----:B------:R-:W3:Y:S02]  /*8760*/  @!P0 SYNCS.PHASECHK.TRANS64 P0, [R0+URZ+0x88], R3 ;  /* 0x00008803000085a7 */ /* 0x000ee400080010ff */
[----:B---3--:R-:W-:Y:S05]  /*8770*/  @!P0 BRA `(.L_x_148) ;  /* 0xfffffffc00f08947 */ /* 0x008fea000383ffff */
[----:B------:R-:W-:Y:S05]  /*8780*/  BRA `(.L_x_27) ;  /* 0xffffff9400a87947 */ /* 0x000fea000383ffff */
.L_x_35:
[----:B-1----:R-:W-:-:S07]  /*8790*/  MOV R0, UR9 ;  /* 0x0000000900007c02 */ /* 0x002fce0008000f00 */
.L_x_149:
[----:B-1----:R1:W3:Y:S02]  /*87a0*/  SYNCS.PHASECHK.TRANS64.TRYWAIT P0, [R0+URZ+0x88], R3 ;  /* 0x00008803000075a7 */ /* 0x0022e400080011ff */
[----:B---3--:R-:W-:Y:S05]  /*87b0*/  @!P0 NANOSLEEP.SYNCS 0x989680 ;  /* 0x009896800000895d */ /* 0x008fea0003900000 */
[----:B------:R-:W3:Y:S02]  /*87c0*/  @!P0 SYNCS.PHASECHK.TRANS64 P0, [R0+URZ+0x88], R3 ;  /* 0x00008803000085a7 */ /* 0x000ee400080010ff */
[----:B---3--:R-:W-:Y:S05]  /*87d0*/  @!P0 BRA `(.L_x_149) ;  /* 0xfffffffc00f08947 */ /* 0x008fea000383ffff */
[----:B------:R-:W-:Y:S05]  /*87e0*/  BRA `(.L_x_34) ;  /* 0xffffff98006c7947 */ /* 0x000fea000383ffff */
.L_x_40:
[----:B-1----:R1:W3:Y:S02]  /*87f0*/  SYNCS.PHASECHK.TRANS64.TRYWAIT P0, [R3+URZ+0x150], R0 ;  /* 0x00015000030075a7 */ /* 0x0022e400080011ff */
[----:B---3--:R-:W-:Y:S05]  /*8800*/  @!P0 NANOSLEEP.SYNCS 0x989680 ;  /* 0x009896800000895d */ /* 0x008fea0003900000 */
[----:B------:R-:W3:Y:S02]  /*8810*/  @!P0 SYNCS.PHASECHK.TRANS64 P0, [R3+URZ+0x150], R0 ;  /* 0x00015000030085a7 */ /* 0x000ee400080010ff */
[----:B---3--:R-:W-:Y:S05]  /*8820*/  @!P0 BRA `(.L_x_40) ;  /* 0xfffffffc00f08947 */ /* 0x008fea000383ffff */
[----:B------:R-:W-:Y:S05]  /*8830*/  BRA `(.L_x_150) ;  /* 0xffffff9c00107947 */ /* 0x000fea000383ffff */
.L_x_44:
[----:B------:R-:W-:-:S07]  /*8840*/  MOV R0, UR4 ;  /* 0x0000000400007c02 */ /* 0x000fce0008000f00 */
.L_x_151:
[----:B-1----:R1:W3:Y:S02]  /*8850*/  SYNCS.PHASECHK.TRANS64.TRYWAIT P0, [R0+URZ], R2 ;  /* 0x00000002000075a7 */ /* 0x0022e400080011ff */
[----:B---3--:R-:W-:Y:S05]  /*8860*/  @!P0 NANOSLEEP.SYNCS 0x989680 ;  /* 0x009896800000895d */ /* 0x008fea0003900000 */
[----:B------:R-:W3:Y:S02]  /*8870*/  @!P0 SYNCS.PHASECHK.TRANS64 P0, [R0+URZ], R2 ;  /* 0x00000002000085a7 */ /* 0x000ee400080010ff */
[----:B---3--:R-:W-:Y:S05]  /*8880*/  @!P0 BRA `(.L_x_151) ;  /* 0xfffffffc00f08947 */ /* 0x008fea000383ffff */
[----:B------:R-:W-:Y:S05]  /*8890*/  BRA `(.L_x_152) ;  /* 0xffffffa000bc7947 */ /* 0x000fea000383ffff */
.L_x_45:
[----:B------:R-:W-:-:S07]  /*88a0*/  MOV R0, UR5 ;  /* 0x0000000500007c02 */ /* 0x000fce0008000f00 */
.L_x_153:
[----:B-1----:R1:W3:Y:S02]  /*88b0*/  SYNCS.PHASECHK.TRANS64.TRYWAIT P0, [R0+URZ], R3 ;  /* 0x00000003000075a7 */ /* 0x0022e400080011ff */
[----:B---3--:R-:W-:Y:S05]  /*88c0*/  @!P0 NANOSLEEP.SYNCS 0x989680 ;  /* 0x009896800000895d */ /* 0x008fea0003900000 */
[----:B------:R-:W3:Y:S02]  /*88d0*/  @!P0 SYNCS.PHASECHK.TRANS64 P0, [R0+URZ], R3 ;  /* 0x00000003000085a7 */ /* 0x000ee400080010ff */
[----:B---3--:R-:W-:Y:S05]  /*88e0*/  @!P0 BRA `(.L_x_153) ;  /* 0xfffffffc00f08947 */ /* 0x008fea000383ffff */
[----:B------:R-:W-:Y:S05]  /*88f0*/  BRA `(.L_x_154) ;  /* 0xffffffa000c87947 */ /* 0x000fea000383ffff */
.L_x_46:
[----:B------:R-:W-:-:S07]  /*8900*/  MOV R0, UR5 ;  /* 0x0000000500007c02 */ /* 0x000fce0008000f00 */
.L_x_155:
[----:B-1----:R1:W3:Y:S02]  /*8910*/  SYNCS.PHASECHK.TRANS64.TRYWAIT P0, [R0+URZ], R3 ;  /* 0x00000003000075a7 */ /* 0x0022e400080011ff */
[----:B---3--:R-:W-:Y:S05]  /*8920*/  @!P0 NANOSLEEP.SYNCS 0x989680 ;  /* 0x009896800000895d */ /* 0x008fea0003900000 */
[----:B------:R-:W3:Y:S02]  /*8930*/  @!P0 SYNCS.PHASECHK.TRANS64 P0, [R0+URZ], R3 ;  /* 0x00000003000085a7 */ /* 0x000ee400080010ff */
[----:B---3--:R-:W-:Y:S05]  /*8940*/  @!P0 BRA `(.L_x_155) ;  /* 0xfffffffc00f08947 */ /* 0x008fea000383ffff */
[----:B------:R-:W-:Y:S05]  /*8950*/  BRA `(.L_x_156) ;  /* 0xffffffa000d47947 */ /* 0x000fea000383ffff */
.L_x_47:
[----:B------:R-:W-:-:S07]  /*8960*/  MOV R0, UR5 ;  /* 0x0000000500007c02 */ /* 0x000fce0008000f00 */
.L_x_157:
[----:B-1----:R1:W3:Y:S02]  /*8970*/  SYNCS.PHASECHK.TRANS64.TRYWAIT P0, [R0+URZ], R3 ;  /* 0x00000003000075a7 */ /* 0x0022e400080011ff */
[----:B---3--:R-:W-:Y:S05]  /*8980*/  @!P0 NANOSLEEP.SYNCS 0x989680 ;  /* 0x009896800000895d */ /* 0x008fea0003900000 */
[----:B------:R-:W3:Y:S02]  /*8990*/  @!P0 SYNCS.PHASECHK.TRANS64 P0, [R0+URZ], R3 ;  /* 0x00000003000085a7 */ /* 0x000ee400080010ff */
[----:B---3--:R-:W-:Y:S05]  /*89a0*/  @!P0 BRA `(.L_x_157) ;  /* 0xfffffffc00f08947 */ /* 0x008fea000383ffff */
[----:B------:R-:W-:Y:S05]  /*89b0*/  BRA `(.L_x_158) ;  /* 0xffffffa000e07947 */ /* 0x000fea000383ffff */
.L_x_48:
[----:B------:R-:W-:-:S07]  /*89c0*/  MOV R0, UR5 ;  /* 0x0000000500007c02 */ /* 0x000fce0008000f00 */
.L_x_159:
[----:B-1----:R1:W3:Y:S02]  /*89d0*/  SYNCS.PHASECHK.TRANS64.TRYWAIT P0, [R0+URZ], R3 ;  /* 0x00000003000075a7 */ /* 0x0022e400080011ff */
[----:B---3--:R-:W-:Y:S05]  /*89e0*/  @!P0 NANOSLEEP.SYNCS 0x989680 ;  /* 0x009896800000895d */ /* 0x008fea0003900000 */
[----:B------:R-:W3:Y:S02]  /*89f0*/  @!P0 SYNCS.PHASECHK.TRANS64 P0, [R0+URZ], R3 ;  /* 0x00000003000085a7 */ /* 0x000ee400080010ff */
[----:B---3--:R-:W-:Y:S05]  /*8a00*/  @!P0 BRA `(.L_x_159) ;  /* 0xfffffffc00f08947 */ /* 0x008fea000383ffff */
[----:B------:R-:W-:Y:S05]  /*8a10*/  BRA `(.L_x_160) ;  /* 0xffffffa000ec7947 */ /* 0x000fea000383ffff */
.L_x_49:
[----:B------:R-:W-:-:S07]  /*8a20*/  MOV R0, UR5 ;  /* 0x0000000500007c02 */ /* 0x000fce0008000f00 */
.L_x_161:
[----:B-1----:R1:W3:Y:S02]  /*8a30*/  SYNCS.PHASECHK.TRANS64.TRYWAIT P0, [R0+URZ], R3 ;  /* 0x00000003000075a7 */ /* 0x0022e400080011ff */
[----:B---3--:R-:W-:Y:S05]  /*8a40*/  @!P0 NANOSLEEP.SYNCS 0x989680 ;  /* 0x009896800000895d */ /* 0x008fea0003900000 */
[----:B------:R-:W3:Y:S02]  /*8a50*/  @!P0 SYNCS.PHASECHK.TRANS64 P0, [R0+URZ], R3 ;  /* 0x00000003000085a7 */ /* 0x000ee400080010ff */
[----:B---3--:R-:W-:Y:S05]  /*8a60*/  @!P0 BRA `(.L_x_161) ;  /* 0xfffffffc00f08947 */ /* 0x008fea000383ffff */
[----:B------:R-:W-:Y:S05]  /*8a70*/  BRA `(.L_x_162) ;  /* 0xffffffa000f87947 */ /* 0x000fea000383ffff */
.L_x_50:
[----:B------:R-:W-:-:S07]  /*8a80*/  MOV R0, UR5 ;  /* 0x0000000500007c02 */ /* 0x000fce0008000f00 */
.L_x_163:
[----:B-1----:R1:W3:Y:S02]  /*8a90*/  SYNCS.PHASECHK.TRANS64.TRYWAIT P0, [R0+URZ], R3 ;  /* 0x00000003000075a7 */ /* 0x0022e400080011ff */
[----:B---3--:R-:W-:Y:S05]  /*8aa0*/  @!P0 NANOSLEEP.SYNCS 0x989680 ;  /* 0x009896800000895d */ /* 0x008fea0003900000 */
[----:B------:R-:W3:Y:S02]  /*8ab0*/  @!P0 SYNCS.PHASECHK.TRANS64 P0, [R0+URZ], R3 ;  /* 0x00000003000085a7 */ /* 0x000ee400080010ff */
[----:B---3--:R-:W-:Y:S05]  /*8ac0*/  @!P0 BRA `(.L_x_163) ;  /* 0xfffffffc00f08947 */ /* 0x008fea000383ffff */
[----:B------:R-:W-:Y:S05]  /*8ad0*/  BRA `(.L_x_164) ;  /* 0xffffffa400047947 */ /* 0x000fea000383ffff */
.L_x_51:
[----:B------:R-:W-:-:S07]  /*8ae0*/  MOV R0, UR5 ;  /* 0x0000000500007c02 */ /* 0x000fce0008000f00 */
.L_x_165:
[----:B-1----:R1:W3:Y:S02]  /*8af0*/  SYNCS.PHASECHK.TRANS64.TRYWAIT P0, [R0+URZ], R3 ;  /* 0x00000003000075a7 */ /* 0x0022e400080011ff */
[----:B---3--:R-:W-:Y:S05]  /*8b00*/  @!P0 NANOSLEEP.SYNCS 0x989680 ;  /* 0x009896800000895d */ /* 0x008fea0003900000 */
[----:B------:R-:W3:Y:S02]  /*8b10*/  @!P0 SYNCS.PHASECHK.TRANS64 P0, [R0+URZ], R3 ;  /* 0x00000003000085a7 */ /* 0x000ee400080010ff */
[----:B---3--:R-:W-:Y:S05]  /*8b20*/  @!P0 BRA `(.L_x_165) ;  /* 0xfffffffc00f08947 */ /* 0x008fea000383ffff */
[----:B------:R-:W-:Y:S05]  /*8b30*/  BRA `(.L_x_166) ;  /* 0xffffffa400107947 */ /* 0x000fea000383ffff */
.L_x_52:
[----:B------:R-:W-:-:S07]  /*8b40*/  MOV R0, UR5 ;  /* 0x0000000500007c02 */ /* 0x000fce0008000f00 */
.L_x_167:
[----:B-1----:R1:W3:Y:S02]  /*8b50*/  SYNCS.PHASECHK.TRANS64.TRYWAIT P0, [R0+URZ], R3 ;  /* 0x00000003000075a7 */ /* 0x0022e400080011ff */
[----:B---3--:R-:W-:Y:S05]  /*8b60*/  @!P0 NANOSLEEP.SYNCS 0x989680 ;  /* 0x009896800000895d */ /* 0x008fea0003900000 */
[----:B------:R-:W3:Y:S02]  /*8b70*/  @!P0 SYNCS.PHASECHK.TRANS64 P0, [R0+URZ], R3 ;  /* 0x00000003000085a7 */ /* 0x000ee400080010ff */
[----:B---3--:R-:W-:Y:S05]  /*8b80*/  @!P0 BRA `(.L_x_167) ;  /* 0xfffffffc00f08947 */ /* 0x008fea000383ffff */
[----:B------:R-:W-:Y:S05]  /*8b90*/  BRA `(.L_x_168) ;  /* 0xffffffa4001c7947 */ /* 0x000fea000383ffff */
.L_x_53:
[----:B------:R-:W-:-:S07]  /*8ba0*/  MOV R0, UR5 ;  /* 0x0000000500007c02 */ /* 0x000fce0008000f00 */
.L_x_169:
[----:B-1----:R1:W3:Y:S02]  /*8bb0*/  SYNCS.PHASECHK.TRANS64.TRYWAIT P0, [R0+URZ], R3 ;  /* 0x00000003000075a7 */ /* 0x0022e400080011ff */
[----:B---3--:R-:W-:Y:S05]  /*8bc0*/  @!P0 NANOSLEEP.SYNCS 0x989680 ;  /* 0x009896800000895d */ /* 0x008fea0003900000 */
[----:B------:R-:W3:Y:S02]  /*8bd0*/  @!P0 SYNCS.PHASECHK.TRANS64 P0, [R0+URZ], R3 ;  /* 0x00000003000085a7 */ /* 0x000ee400080010ff */
[----:B---3--:R-:W-:Y:S05]  /*8be0*/  @!P0 BRA `(.L_x_169) ;  /* 0xfffffffc00f08947 */ /* 0x008fea000383ffff */
[----:B------:R-:W-:Y:S05]  /*8bf0*/  BRA `(.L_x_170) ;  /* 0xffffffa400287947 */ /* 0x000fea000383ffff */
.L_x_54:
[----:B------:R-:W-:-:S07]  /*8c00*/  MOV R0, UR5 ;  /* 0x0000000500007c02 */ /* 0x000fce0008000f00 */
.L_x_171:
[----:B-1----:R1:W3:Y:S02]  /*8c10*/  SYNCS.PHASECHK.TRANS64.TRYWAIT P0, [R0+URZ], R3 ;  /* 0x00000003000075a7 */ /* 0x0022e400080011ff */
[----:B---3--:R-:W-:Y:S05]  /*8c20*/  @!P0 NANOSLEEP.SYNCS 0x989680 ;  /* 0x009896800000895d */ /* 0x008fea0003900000 */
[----:B------:R-:W3:Y:S02]  /*8c30*/  @!P0 SYNCS.PHASECHK.TRANS64 P0, [R0+URZ], R3 ;  /* 0x00000003000085a7 */ /* 0x000ee400080010ff */
[----:B---3--:R-:W-:Y:S05]  /*8c40*/  @!P0 BRA `(.L_x_171) ;  /* 0xfffffffc00f08947 */ /* 0x008fea000383ffff */
[----:B------:R-:W-:Y:S05]  /*8c50*/  BRA `(.L_x_172) ;  /* 0xffffffa400347947 */ /* 0x000fea000383ffff */
.L_x_55:
[----:B------:R-:W-:-:S07]  /*8c60*/  MOV R0, UR5 ;  /* 0x0000000500007c02 */ /* 0x000fce0008000f00 */
.L_x_173:
[----:B-1----:R1:W3:Y:S02]  /*8c70*/  SYNCS.PHASECHK.TRANS64.TRYWAIT P0, [R0+URZ], R3 ;  /* 0x00000003000075a7 */ /* 0x0022e400080011ff */
[----:B---3--:R-:W-:Y:S05]  /*8c80*/  @!P0 NANOSLEEP.SYNCS 0x989680 ;  /* 0x009896800000895d */ /* 0x008fea0003900000 */
[----:B------:R-:W3:Y:S02]  /*8c90*/  @!P0 SYNCS.PHASECHK.TRANS64 P0, [R0+URZ], R3 ;  /* 0x00000003000085a7 */ /* 0x000ee400080010ff */
[----:B---3--:R-:W-:Y:S05]  /*8ca0*/  @!P0 BRA `(.L_x_173) ;  /* 0xfffffffc00f08947 */ /* 0x008fea000383ffff */
[----:B------:R-:W-:Y:S05]  /*8cb0*/  BRA `(.L_x_174) ;  /* 0xffffffa400407947 */ /* 0x000fea000383ffff */
.L_x_56:
[----:B------:R-:W-:-:S07]  /*8cc0*/  MOV R0, UR5 ;  /* 0x0000000500007c02 */ /* 0x000fce0008000f00 */
.L_x_175:
[----:B-1----:R1:W3:Y:S02]  /*8cd0*/  SYNCS.PHASECHK.TRANS64.TRYWAIT P0, [R0+URZ], R3 ;  /* 0x00000003000075a7 */ /* 0x0022e400080011ff */
[----:B---3--:R-:W-:Y:S05]  /*8ce0*/  @!P0 NANOSLEEP.SYNCS 0x989680 ;  /* 0x009896800000895d */ /* 0x008fea0003900000 */
[----:B------:R-:W3:Y:S02]  /*8cf0*/  @!P0 SYNCS.PHASECHK.TRANS64 P0, [R0+URZ], R3 ;  /* 0x00000003000085a7 */ /* 0x000ee400080010ff */
[----:B---3--:R-:W-:Y:S05]  /*8d00*/  @!P0 BRA `(.L_x_175) ;  /* 0xfffffffc00f08947 */ /* 0x008fea000383ffff */
[----:B------:R-:W-:Y:S05]  /*8d10*/  BRA `(.L_x_176) ;  /* 0xffffffa4004c7947 */ /* 0x000fea000383ffff */
.L_x_57:
[----:B------:R-:W-:-:S07]  /*8d20*/  MOV R0, UR5 ;  /* 0x0000000500007c02 */ /* 0x000fce0008000f00 */
.L_x_177:
[----:B-1----:R1:W3:Y:S02]  /*8d30*/  SYNCS.PHASECHK.TRANS64.TRYWAIT P0, [R0+URZ], R3 ;  /* 0x00000003000075a7 */ /* 0x0022e400080011ff */
[----:B---3--:R-:W-:Y:S05]  /*8d40*/  @!P0 NANOSLEEP.SYNCS 0x989680 ;  /* 0x009896800000895d */ /* 0x008fea0003900000 */
[----:B------:R-:W3:Y:S02]  /*8d50*/  @!P0 SYNCS.PHASECHK.TRANS64 P0, [R0+URZ], R3 ;  /* 0x00000003000085a7 */ /* 0x000ee400080010ff */
[----:B---3--:R-:W-:Y:S05]  /*8d60*/  @!P0 BRA `(.L_x_177) ;  /* 0xfffffffc00f08947 */ /* 0x008fea000383ffff */
[----:B------:R-:W-:Y:S05]  /*8d70*/  BRA `(.L_x_178) ;  /* 0xffffffa400587947 */ /* 0x000fea000383ffff */
.L_x_58:
[----:B------:R-:W-:-:S07]  /*8d80*/  MOV R0, UR5 ;  /* 0x0000000500007c02 */ /* 0x000fce0008000f00 */
.L_x_179:
[----:B-1----:R1:W3:Y:S02]  /*8d90*/  SYNCS.PHASECHK.TRANS64.TRYWAIT P0, [R0+URZ], R3 ;  /* 0x00000003000075a7 */ /* 0x0022e400080011ff */
[----:B---3--:R-:W-:Y:S05]  /*8da0*/  @!P0 NANOSLEEP.SYNCS 0x989680 ;  /* 0x009896800000895d */ /* 0x008fea0003900000 */
[----:B------:R-:W3:Y:S02]  /*8db0*/  @!P0 SYNCS.PHASECHK.TRANS64 P0, [R0+URZ], R3 ;  /* 0x00000003000085a7 */ /* 0x000ee400080010ff */
[----:B---3--:R-:W-:Y:S05]  /*8dc0*/  @!P0 BRA `(.L_x_179) ;  /* 0xfffffffc00f08947 */ /* 0x008fea000383ffff */
[----:B------:R-:W-:Y:S05]  /*8dd0*/  BRA `(.L_x_180) ;  /* 0xffffffa400647947 */ /* 0x000fea000383ffff */
.L_x_59:
[----:B------:R-:W-:-:S07]  /*8de0*/  MOV R0, UR5 ;  /* 0x0000000500007c02 */ /* 0x000fce0008000f00 */
.L_x_181:
[----:B-1----:R1:W3:Y:S02]  /*8df0*/  SYNCS.PHASECHK.TRANS64.TRYWAIT P0, [R0+URZ], R3 ;  /* 0x00000003000075a7 */ /* 0x0022e400080011ff */
[----:B---3--:R-:W-:Y:S05]  /*8e00*/  @!P0 NANOSLEEP.SYNCS 0x989680 ;  /* 0x009896800000895d */ /* 0x008fea0003900000 */
[----:B------:R-:W3:Y:S02]  /*8e10*/  @!P0 SYNCS.PHASECHK.TRANS64 P0, [R0+URZ], R3 ;  /* 0x00000003000085a7 */ /* 0x000ee400080010ff */
[----:B---3--:R-:W-:Y:S05]  /*8e20*/  @!P0 BRA `(.L_x_181) ;  /* 0xfffffffc00f08947 */ /* 0x008fea000383ffff */
[----:B------:R-:W-:Y:S05]  /*8e30*/  BRA `(.L_x_182) ;  /* 0xffffffa400707947 */ /* 0x000fea000383ffff */
.L_x_62:
[----:B--2---:R2:W3:Y:S02]  /*8e40*/  SYNCS.PHASECHK.TRANS64.TRYWAIT P0, [R0+URZ+0x1b0], R4 ;  /* 0x0001b004000075a7 */ /* 0x0044e400080011ff */
[----:B---3--:R-:W-:Y:S05]  /*8e50*/  @!P0 NANOSLEEP.SYNCS 0x989680 ;  /* 0x009896800000895d */ /* 0x008fea0003900000 */
[----:B------:R-:W3:Y:S02]  /*8e60*/  @!P0 SYNCS.PHASECHK.TRANS64 P0, [R0+URZ+0x1b0], R4 ;  /* 0x0001b004000085a7 */ /* 0x000ee400080010ff */
[----:B---3--:R-:W-:Y:S05]  /*8e70*/  @!P0 BRA `(.L_x_62) ;  /* 0xfffffffc00f08947 */ /* 0x008fea000383ffff */
[----:B------:R-:W-:Y:S05]  /*8e80*/  BRA `(.L_x_183) ;  /* 0xffffffa400d47947 */ /* 0x000fea000383ffff */
.L_x_63:
[----:B------:R-:W-:-:S07]  /*8e90*/  MOV R0, UR4 ;  /* 0x0000000400007c02 */ /* 0x000fce0008000f00 */
.L_x_184:
[----:B--2---:R2:W3:Y:S02]  /*8ea0*/  SYNCS.PHASECHK.TRANS64.TRYWAIT P0, [R0+URZ+0x160], R5 ;  /* 0x00016005000075a7 */ /* 0x0044e400080011ff */
[----:B---3--:R-:W-:Y:S05]  /*8eb0*/  @!P0 NANOSLEEP.SYNCS 0x989680 ;  /* 0x009896800000895d */ /* 0x008fea0003900000 */
[----:B------:R-:W3:Y:S02]  /*8ec0*/  @!P0 SYNCS.PHASECHK.TRANS64 P0, [R0+URZ+0x160], R5 ;  /* 0x00016005000085a7 */ /* 0x000ee400080010ff */
[----:B---3--:R-:W-:Y:S05]  /*8ed0*/  @!P0 BRA `(.L_x_184) ;  /* 0xfffffffc00f08947 */ /* 0x008fea000383ffff */
[----:B------:R-:W-:Y:S05]  /*8ee0*/  BRA `(.L_x_185) ;  /* 0xffffffa400e47947 */ /* 0x000fea000383ffff */
.L_x_64:
[----:B--2---:R2:W3:Y:S02]  /*8ef0*/  SYNCS.PHASECHK.TRANS64.TRYWAIT P1, [R0+URZ+0x150], R4 ;  /* 0x00015004000075a7 */ /* 0x0044e400080211ff */
[----:B---3--:R-:W-:Y:S05]  /*8f00*/  @!P1 NANOSLEEP.SYNCS 0x989680 ;  /* 0x009896800000995d */ /* 0x008fea0003900000 */
[----:B------:R-:W3:Y:S02]  /*8f10*/  @!P1 SYNCS.PHASECHK.TRANS64 P1, [R0+URZ+0x150], R4 ;  /* 0x00015004000095a7 */ /* 0x000ee400080210ff */
[----:B---3--:R-:W-:Y:S05]  /*8f20*/  @!P1 BRA `(.L_x_64) ;  /* 0xfffffffc00f09947 */ /* 0x008fea000383ffff */
[----:B------:R-:W-:Y:S05]  /*8f30*/  BRA `(.L_x_186) ;  /* 0xffffffa800147947 */ /* 0x000fea000383ffff */
.L_x_67:
[----:B------:R-:W-:-:S07]  /*8f40*/  MOV R0, UR4 ;  /* 0x0000000400007c02 */ /* 0x000fce0008000f00 */
.L_x_187:
[----:B--2---:R2:W3:Y:S02]  /*8f50*/  SYNCS.PHASECHK.TRANS64.TRYWAIT P0, [R0+URZ+0x160], R2 ;  /* 0x00016002000075a7 */ /* 0x0044e400080011ff */
[----:B---3--:R-:W-:Y:S05]  /*8f60*/  @!P0 NANOSLEEP.SYNCS 0x989680 ;  /* 0x009896800000895d */ /* 0x008fea0003900000 */
[----:B------:R-:W3:Y:S02]  /*8f70*/  @!P0 SYNCS.PHASECHK.TRANS64 P0, [R0+URZ+0x160], R2 ;  /* 0x00016002000085a7 */ /* 0x000ee400080010ff */
[----:B---3--:R-:W-:Y:S05]  /*8f80*/  @!P0 BRA `(.L_x_187) ;  /* 0xfffffffc00f08947 */ /* 0x008fea000383ffff */
[----:B------:R-:W-:Y:S05]  /*8f90*/  BRA `(.L_x_66) ;  /* 0xffffffa800687947 */ /* 0x000fea000383ffff */
.L_x_76:
[----:B--2---:R-:W-:-:S04]  /*8fa0*/  MOV R5, UR5 ;  /* 0x0000000500057c02 */ /* 0x004fc80008000f00 */
[----:B------:R2:W3:Y:S03]  /*8fb0*/  SYNCS.PHASECHK.TRANS64.TRYWAIT P0, [R5+URZ+0x8], R6 ;  /* 0x00000806050075a7 */ /* 0x0004e600080011ff */
[----:B---3--:R-:W-:Y:S05]  /*8fc0*/  @!P0 NANOSLEEP.SYNCS 0x989680 ;  /* 0x009896800000895d */ /* 0x008fea0003900000 */
[----:B------:R-:W3:Y:S02]  /*8fd0*/  @!P0 SYNCS.PHASECHK.TRANS64 P0, [R5+URZ+0x8], R6 ;  /* 0x00000806050085a7 */ /* 0x000ee400080010ff */
[----:B---3--:R-:W-:Y:S05]  /*8fe0*/  @!P0 BRA `(.L_x_76) ;  /* 0xfffffffc00ec8947 */ /* 0x008fea000383ffff */
[----:B------:R-:W-:Y:S05]  /*8ff0*/  BRA `(.L_x_75) ;  /* 0xffffffac00207947 */ /* 0x000fea000383ffff */
.L_x_78:
[----:B------:R-:W-:Y:S01]  /*9000*/  BSSY B0, `(.L_x_188) ;  /* 0x0000006000007945 */ /* 0x000fe20003800000 */
[----:B------:R-:W-:-:S07]  /*9010*/  MOV R15, 0xffffffff ;  /* 0xffffffff000f7802 */ /* 0x000fce0000000f00 */
[----:B-12--5:R-:W-:Y:S05]  /*9020*/  WARPSYNC.COLLECTIVE R15, `(.L_x_189) ;  /* 0x000000000f0c7348 */ /* 0x026fea0003c00000 */
[----:B------:R-:W-:Y:S02]  /*9030*/  ELECT P6, UR79, PT ;  /* 0x00000000004f782f */ /* 0x000fe400038c0000 */
[----:B------:R-:W-:Y:S01]  /*9040*/  MOV R14, UR79 ;  /* 0x0000004f000e7c02 */ /* 0x000fe20008000f00 */
[----:B-12--5:R-:W-:Y:S10]  /*9050*/  ENDCOLLECTIVE ;  /* 0x000000000000791b */ /* 0x026ff40003800000 */
.L_x_189:
[----:B------:R-:W-:Y:S05]  /*9060*/  BSYNC B0 ;  /* 0x0000000000007941 */ /* 0x000fea0003800000 */
.L_x_188:
[----:B------:R-:W-:Y:S05]  /*9070*/  BRA `(.L_x_190) ;  /* 0xffffffac00507947 */ /* 0x000fea000383ffff */
.L_x_80:
[----:B--2---:R-:W-:-:S04]  /*9080*/  MOV R3, UR5 ;  /* 0x0000000500037c02 */ /* 0x004fc80008000f00 */
[----:B------:R2:W3:Y:S03]  /*9090*/  SYNCS.PHASECHK.TRANS64.TRYWAIT P0, [R3+URZ+0x8], R4 ;  /* 0x00000804030075a7 */ /* 0x0004e600080011ff */
[----:B---3--:R-:W-:Y:S05]  /*90a0*/  @!P0 NANOSLEEP.SYNCS 0x989680 ;  /* 0x009896800000895d */ /* 0x008fea0003900000 */
[----:B------:R-:W3:Y:S02]  /*90b0*/  @!P0 SYNCS.PHASECHK.TRANS64 P0, [R3+URZ+0x8], R4 ;  /* 0x00000804030085a7 */ /* 0x000ee400080010ff */
[----:B---3--:R-:W-:Y:S05]  /*90c0*/  @!P0 BRA `(.L_x_80) ;  /* 0xfffffffc00ec8947 */ /* 0x008fea000383ffff */
[----:B------:R-:W-:Y:S05]  /*90d0*/  BRA `(.L_x_79) ;  /* 0xffffffac00547947 */ /* 0x000fea000383ffff */
.L_x_81:
[----:B-1----:R1:W2:Y:S02]  /*90e0*/  SYNCS.PHASECHK.TRANS64.TRYWAIT P0, [R0+URZ+0x150], R4 ;  /* 0x00015004000075a7 */ /* 0x0022a400080011ff */
[----:B--2---:R-:W-:Y:S05]  /*90f0*/  @!P0 NANOSLEEP.SYNCS 0x989680 ;  /* 0x009896800000895d */ /* 0x004fea0003900000 */
[----:B------:R-:W2:Y:S02]  /*9100*/  @!P0 SYNCS.PHASECHK.TRANS64 P0, [R0+URZ+0x150], R4 ;  /* 0x00015004000085a7 */ /* 0x000ea400080010ff */
[----:B--2---:R-:W-:Y:S05]  /*9110*/  @!P0 BRA `(.L_x_81) ;  /* 0xfffffffc00f08947 */ /* 0x004fea000383ffff */
[----:B------:R-:W-:Y:S05]  /*9120*/  BRA `(.L_x_191) ;  /* 0xffffffb000407947 */ /* 0x000fea000383ffff */
.L_x_83:
[----:B------:R-:W-:-:S07]  /*9130*/  MOV R0, UR31 ;  /* 0x0000001f00007c02 */ /* 0x000fce0008000f00 */
.L_x_192:
[----:B-1----:R1:W2:Y:S02]  /*9140*/  SYNCS.PHASECHK.TRANS64.TRYWAIT P0, [R0+URZ+0x190], R4 ;  /* 0x00019004000075a7 */ /* 0x0022a400080011ff */
[----:B--2---:R-:W-:Y:S05]  /*9150*/  @!P0 NANOSLEEP.SYNCS 0x989680 ;  /* 0x009896800000895d */ /* 0x004fea0003900000 */
[----:B------:R-:W2:Y:S02]  /*9160*/  @!P0 SYNCS.PHASECHK.TRANS64 P0, [R0+URZ+0x190], R4 ;  /* 0x00019004000085a7 */ /* 0x000ea400080010ff */
[----:B--2---:R-:W-:Y:S05]  /*9170*/  @!P0 BRA `(.L_x_192) ;  /* 0xfffffffc00f08947 */ /* 0x004fea000383ffff */
[----:B------:R-:W-:Y:S05]  /*9180*/  BRA `(.L_x_193) ;  /* 0xffffffb0008c7947 */ /* 0x000fea000383ffff */
.L_x_86:
[----:B------:R-:W-:Y:S07]  /*9190*/  MOV R0, UR5 ;  /* 0x0000000500007c02 */ /* 0x000fee0008000f00 */
.L_x_194:
[----:B-1----:R1:W2:Y:S02]  /*91a0*/  SYNCS.PHASECHK.TRANS64.TRYWAIT P0, [R0+URZ], R4 ;  /* 0x00000004000075a7 */ /* 0x0022a400080011ff */
[----:B--2---:R-:W-:Y:S05]  /*91b0*/  @!P0 NANOSLEEP.SYNCS 0x989680 ;  /* 0x009896800000895d */ /* 0x004fea0003900000 */
[----:B------:R-:W2:Y:S02]  /*91c0*/  @!P0 SYNCS.PHASECHK.TRANS64 P0, [R0+URZ], R4 ;  /* 0x00000004000085a7 */ /* 0x000ea400080010ff */
[----:B--2---:R-:W-:Y:S05]  /*91d0*/  @!P0 BRA `(.L_x_194) ;  /* 0xfffffffc00f08947 */ /* 0x004fea000383ffff */
[----:B------:R-:W-:Y:S05]  /*91e0*/  BRA `(.L_x_85) ;  /* 0xffffffb000a07947 */ /* 0x000fea000383ffff */
.L_x_90:
[----:B-1----:R-:W-:-:S07]  /*91f0*/  MOV R0, UR4 ;  /* 0x0000000400007c02 */ /* 0x002fce0008000f00 */
.L_x_195:
[----:B-1----:R1:W2:Y:S02]  /*9200*/  SYNCS.PHASECHK.TRANS64.TRYWAIT P0, [R0+URZ], R2 ;  /* 0x00000002000075a7 */ /* 0x0022a400080011ff */
[----:B--2---:R-:W-:Y:S05]  /*9210*/  @!P0 NANOSLEEP.SYNCS 0x989680 ;  /* 0x009896800000895d */ /* 0x004fea0003900000 */
[----:B------:R-:W2:Y:S02]  /*9220*/  @!P0 SYNCS.PHASECHK.TRANS64 P0, [R0+URZ], R2 ;  /* 0x00000002000085a7 */ /* 0x000ea400080010ff */
[----:B--2---:R-:W-:Y:S05]  /*9230*/  @!P0 BRA `(.L_x_195) ;  /* 0xfffffffc00f08947 */ /* 0x004fea000383ffff */
[----:B------:R-:W-:Y:S05]  /*9240*/  BRA `(.L_x_196) ;  /* 0xffffffb400947947 */ /* 0x000fea000383ffff */
.L_x_91:
[----:B------:R-:W-:-:S07]  /*9250*/  MOV R0, UR5 ;  /* 0x0000000500007c02 */ /* 0x000fce0008000f00 */
.L_x_197:
[----:B-1----:R1:W2:Y:S02]  /*9260*/  SYNCS.PHASECHK.TRANS64.TRYWAIT P0, [R0+URZ], R3 ;  /* 0x00000003000075a7 */ /* 0x0022a400080011ff */
[----:B--2---:R-:W-:Y:S05]  /*9270*/  @!P0 NANOSLEEP.SYNCS 0x989680 ;  /* 0x009896800000895d */ /* 0x004fea0003900000 */
[----:B------:R-:W2:Y:S02]  /*9280*/  @!P0 SYNCS.PHASECHK.TRANS64 P0, [R0+URZ], R3 ;  /* 0x00000003000085a7 */ /* 0x000ea400080010ff */
[----:B--2---:R-:W-:Y:S05]  /*9290*/  @!P0 BRA `(.L_x_197) ;  /* 0xfffffffc00f08947 */ /* 0x004fea000383ffff */
[----:B------:R-:W-:Y:S05]  /*92a0*/  BRA `(.L_x_198) ;  /* 0xffffffb400a07947 */ /* 0x000fea000383ffff */
.L_x_92:
[----:B------:R-:W-:-:S07]  /*92b0*/  MOV R0, UR5 ;  /* 0x0000000500007c02 */ /* 0x000fce0008000f00 */
.L_x_199:
[----:B-1----:R1:W2:Y:S02]  /*92c0*/  SYNCS.PHASECHK.TRANS64.TRYWAIT P0, [R0+URZ], R3 ;  /* 0x00000003000075a7 */ /* 0x0022a400080011ff */
[----:B--2---:R-:W-:Y:S05]  /*92d0*/  @!P0 NANOSLEEP.SYNCS 0x989680 ;  /* 0x009896800000895d */ /* 0x004fea0003900000 */
[----:B------:R-:W2:Y:S02]  /*92e0*/  @!P0 SYNCS.PHASECHK.TRANS64 P0, [R0+URZ], R3 ;  /* 0x00000003000085a7 */ /* 0x000ea400080010ff */
[----:B--2---:R-:W-:Y:S05]  /*92f0*/  @!P0 BRA `(.L_x_199) ;  /* 0xfffffffc00f08947 */ /* 0x004fea000383ffff */
[----:B------:R-:W-:Y:S05]  /*9300*/  BRA `(.L_x_200) ;  /* 0xffffffb400ac7947 */ /* 0x000fea000383ffff */
.L_x_95:
[----:B------:R-:W-:-:S07]  /*9310*/  MOV R0, UR26 ;  /* 0x0000001a00007c02 */ /* 0x000fce0008000f00 */
.L_x_201:
[----:B-1----:R1:W2:Y:S02]  /*9320*/  SYNCS.PHASECHK.TRANS64.TRYWAIT P1, [R0+URZ+0x1d0], R2 ;  /* 0x0001d002000075a7 */ /* 0x0022a400080211ff */
[----:B--2---:R-:W-:Y:S05]  /*9330*/  @!P1 NANOSLEEP.SYNCS 0x989680 ;  /* 0x009896800000995d */ /* 0x004fea0003900000 */
[----:B------:R-:W2:Y:S02]  /*9340*/  @!P1 SYNCS.PHASECHK.TRANS64 P1, [R0+URZ+0x1d0], R2 ;  /* 0x0001d002000095a7 */ /* 0x000ea400080210ff */
[----:B--2---:R-:W-:Y:S05]  /*9350*/  @!P1 BRA `(.L_x_201) ;  /* 0xfffffffc00f09947 */ /* 0x004fea000383ffff */
[----:B------:R-:W-:Y:S05]  /*9360*/  BRA `(.L_x_202) ;  /* 0xffffffb400f87947 */ /* 0x000fea000383ffff */
.L_x_100:
[----:B--2---:R2:W3:Y:S02]  /*9370*/  SYNCS.PHASECHK.TRANS64.TRYWAIT P0, [R8+URZ+0x150], R0 ;  /* 0x00015000080075a7 */ /* 0x0044e400080011ff */
[----:B---3--:R-:W-:Y:S05]  /*9380*/  @!P0 NANOSLEEP.SYNCS 0x989680 ;  /* 0x009896800000895d */ /* 0x008fea0003900000 */
[----:B------:R-:W3:Y:S02]  /*9390*/  @!P0 SYNCS.PHASECHK.TRANS64 P0, [R8+URZ+0x150], R0 ;  /* 0x00015000080085a7 */ /* 0x000ee400080010ff */
[----:B---3--:R-:W-:Y:S05]  /*93a0*/  @!P0 BRA `(.L_x_100) ;  /* 0xfffffffc00f08947 */ /* 0x008fea000383ffff */
[----:B------:R-:W-:Y:S05]  /*93b0*/  BRA `(.L_x_203) ;  /* 0xffffffbc00247947 */ /* 0x000fea000383ffff */
.L_x_103:
[----:B--2---:R-:W-:Y:S07]  /*93c0*/  MOV R0, UR29 ;  /* 0x0000001d00007c02 */ /* 0x004fee0008000f00 */
.L_x_204:
[----:B--2---:R2:W3:Y:S02]  /*93d0*/  SYNCS.PHASECHK.TRANS64.TRYWAIT P1, [R0+URZ+0x148], R2 ;  /* 0x00014802000075a7 */ /* 0x0044e400080211ff */
[----:B---3--:R-:W-:Y:S05]  /*93e0*/  @!P1 NANOSLEEP.SYNCS 0x989680 ;  /* 0x009896800000995d */ /* 0x008fea0003900000 */
[----:B------:R-:W3:Y:S02]  /*93f0*/  @!P1 SYNCS.PHASECHK.TRANS64 P1, [R0+URZ+0x148], R2 ;  /* 0x00014802000095a7 */ /* 0x000ee400080210ff */
[----:B---3--:R-:W-:Y:S05]  /*9400*/  @!P1 BRA `(.L_x_204) ;  /* 0xfffffffc00f09947 */ /* 0x008fea000383ffff */
[----:B------:R-:W-:Y:S05]  /*9410*/  BRA `(.L_x_102) ;  /* 0xffffffc0009c7947 */ /* 0x000fea000383ffff */
.L_x_106:
[----:B------:R-:W-:Y:S07]  /*9420*/  MOV R0, UR4 ;  /* 0x0000000400007c02 */ /* 0x000fee0008000f00 */
.L_x_205:
[----:B--2---:R2:W3:Y:S02]  /*9430*/  SYNCS.PHASECHK.TRANS64.TRYWAIT P0, [R0+URZ+0x128], R2 ;  /* 0x00012802000075a7 */ /* 0x0044e400080011ff */
[----:B---3--:R-:W-:Y:S05]  /*9440*/  @!P0 NANOSLEEP.SYNCS 0x989680 ;  /* 0x009896800000895d */ /* 0x008fea0003900000 */
[----:B------:R-:W3:Y:S02]  /*9450*/  @!P0 SYNCS.PHASECHK.TRANS64 P0, [R0+URZ+0x128], R2 ;  /* 0x00012802000085a7 */ /* 0x000ee400080010ff */
[----:B---3--:R-:W-:Y:S05]  /*9460*/  @!P0 BRA `(.L_x_205) ;  /* 0xfffffffc00f08947 */ /* 0x008fea000383ffff */
[----:B------:R-:W-:Y:S05]  /*9470*/  BRA `(.L_x_206) ;  /* 0xffffffc000f87947 */ /* 0x000fea000383ffff */
.L_x_107:
[----:B------:R-:W-:Y:S07]  /*9480*/  MOV R2, UR5 ;  /* 0x0000000500027c02 */ /* 0x000fee0008000f00 */
.L_x_207:
[----:B--2---:R2:W3:Y:S02]  /*9490*/  SYNCS.PHASECHK.TRANS64.TRYWAIT P0, [R2+URZ+0x128], R0 ;  /* 0x00012800020075a7 */ /* 0x0044e400080011ff */
[----:B---3--:R-:W-:Y:S05]  /*94a0*/  @!P0 NANOSLEEP.SYNCS 0x989680 ;  /* 0x009896800000895d */ /* 0x008fea0003900000 */
[----:B------:R-:W3:Y:S02]  /*94b0*/  @!P0 SYNCS.PHASECHK.TRANS64 P0, [R2+URZ+0x128], R0 ;  /* 0x00012800020085a7 */ /* 0x000ee400080010ff */
[----:B---3--:R-:W-:Y:S05]  /*94c0*/  @!P0 BRA `(.L_x_207) ;  /* 0xfffffffc00f08947 */ /* 0x008fea000383ffff */
[----:B------:R-:W-:Y:S05]  /*94d0*/  BRA `(.L_x_208) ;  /* 0xffffffc400807947 */ /* 0x000fea000383ffff */
.L_x_109:
[----:B------:R-:W-:-:S07]  /*94e0*/  MOV R0, UR4 ;  /* 0x0000000400007c02 */ /* 0x000fce0008000f00 */
.L_x_209:
[----:B--2---:R2:W4:Y:S02]  /*94f0*/  SYNCS.PHASECHK.TRANS64.TRYWAIT P0, [R0+URZ], R2 ;  /* 0x00000002000075a7 */ /* 0x00452400080011ff */
[----:B----4-:R-:W-:Y:S05]  /*9500*/  @!P0 NANOSLEEP.SYNCS 0x989680 ;  /* 0x009896800000895d */ /* 0x010fea0003900000 */
[----:B------:R-:W4:Y:S02]  /*9510*/  @!P0 SYNCS.PHASECHK.TRANS64 P0, [R0+URZ], R2 ;  /* 0x00000002000085a7 */ /* 0x000f2400080010ff */
[----:B----4-:R-:W-:Y:S05]  /*9520*/  @!P0 BRA `(.L_x_209) ;  /* 0xfffffffc00f08947 */ /* 0x010fea000383ffff */
[----:B------:R-:W-:Y:S05]  /*9530*/  BRA `(.L_x_210) ;  /* 0xffffffc800387947 */ /* 0x000fea000383ffff */
.L_x_110:
[----:B------:R-:W-:-:S07]  /*9540*/  MOV R0, UR5 ;  /* 0x0000000500007c02 */ /* 0x000fce0008000f00 */
.L_x_211:
[----:B--2---:R2:W4:Y:S02]  /*9550*/  SYNCS.PHASECHK.TRANS64.TRYWAIT P0, [R0+URZ], R2 ;  /* 0x00000002000075a7 */ /* 0x00452400080011ff */
[----:B----4-:R-:W-:Y:S05]  /*9560*/  @!P0 NANOSLEEP.SYNCS 0x989680 ;  /* 0x009896800000895d */ /* 0x010fea0003900000 */
[----:B------:R-:W4:Y:S02]  /*9570*/  @!P0 SYNCS.PHASECHK.TRANS64 P0, [R0+URZ], R2 ;  /* 0x00000002000085a7 */ /* 0x000f2400080010ff */
[----:B----4-:R-:W-:Y:S05]  /*9580*/  @!P0 BRA `(.L_x_211) ;  /* 0xfffffffc00f08947 */ /* 0x010fea000383ffff */
[----:B------:R-:W-:Y:S05]  /*9590*/  BRA `(.L_x_212) ;  /* 0xffffffc800447947 */ /* 0x000fea000383ffff */
.L_x_112:
[----:B-1----:R1:W2:Y:S02]  /*95a0*/  SYNCS.PHASECHK.TRANS64.TRYWAIT P0, [R3+URZ+0x150], R0 ;  /* 0x00015000030075a7 */ /* 0x0022a400080011ff */
[----:B--2---:R-:W-:Y:S05]  /*95b0*/  @!P0 NANOSLEEP.SYNCS 0x989680 ;  /* 0x009896800000895d */ /* 0x004fea0003900000 */
[----:B------:R-:W2:Y:S02]  /*95c0*/  @!P0 SYNCS.PHASECHK.TRANS64 P0, [R3+URZ+0x150], R0 ;  /* 0x00015000030085a7 */ /* 0x000ea400080010ff */
[----:B--2---:R-:W-:Y:S05]  /*95d0*/  @!P0 BRA `(.L_x_112) ;  /* 0xfffffffc00f08947 */ /* 0x004fea000383ffff */
[----:B------:R-:W-:Y:S05]  /*95e0*/  BRA `(.L_x_213) ;  /* 0xffffffcc002c7947 */ /* 0x000fea000383ffff */
.L_x_122:
[----:B-1----:R1:W2:Y:S02]  /*95f0*/  SYNCS.PHASECHK.TRANS64.TRYWAIT P1, [R0+URZ+0x110], R3 ;  /* 0x00011003000075a7 */ /* 0x0022a400080211ff */
[----:B--2---:R-:W-:Y:S05]  /*9600*/  @!P1 NANOSLEEP.SYNCS 0x989680 ;  /* 0x009896800000995d */ /* 0x004fea0003900000 */
[----:B------:R-:W2:Y:S02]  /*9610*/  @!P1 SYNCS.PHASECHK.TRANS64 P1, [R0+URZ+0x110], R3 ;  /* 0x00011003000095a7 */ /* 0x000ea400080210ff */
[----:B--2---:R-:W-:Y:S05]  /*9620*/  @!P1 BRA `(.L_x_122) ;  /* 0xfffffffc00f09947 */ /* 0x004fea000383ffff */
[----:B------:R-:W-:Y:S05]  /*9630*/  BRA `(.L_x_121) ;  /* 0xffffffd800ac7947 */ /* 0x000fea000383ffff */
.L_x_124:
[----:B-1----:R1:W4:Y:S02]  /*9640*/  SYNCS.PHASECHK.TRANS64.TRYWAIT P0, [R53+URZ+0x170], R2 ;  /* 0x00017002350075a7 */ /* 0x00232400080011ff */
[----:B----4-:R-:W-:Y:S05]  /*9650*/  @!P0 NANOSLEEP.SYNCS 0x989680 ;  /* 0x009896800000895d */ /* 0x010fea0003900000 */
[----:B------:R-:W4:Y:S02]  /*9660*/  @!P0 SYNCS.PHASECHK.TRANS64 P0, [R53+URZ+0x170], R2 ;  /* 0x00017002350085a7 */ /* 0x000f2400080010ff */
[----:B----4-:R-:W-:Y:S05]  /*9670*/  @!P0 BRA `(.L_x_124) ;  /* 0xfffffffc00f08947 */ /* 0x010fea000383ffff */
[----:B------:R-:W-:Y:S05]  /*9680*/  BRA `(.L_x_123) ;  /* 0xffffffd800dc7947 */ /* 0x000fea000383ffff */
.L_x_135:
[----:B-1----:R1:W2:Y:S02]  /*9690*/  SYNCS.PHASECHK.TRANS64.TRYWAIT P0, [R3+URZ+0x110], R66 ;  /* 0x00011042030075a7 */ /* 0x0022a400080011ff */
[----:B--2---:R-:W-:Y:S05]  /*96a0*/  @!P0 NANOSLEEP.SYNCS 0x989680 ;  /* 0x009896800000895d */ /* 0x004fea0003900000 */
[----:B------:R-:W2:Y:S02]  /*96b0*/  @!P0 SYNCS.PHASECHK.TRANS64 P0, [R3+URZ+0x110], R66 ;  /* 0x00011042030085a7 */ /* 0x000ea400080010ff */
[----:B--2---:R-:W-:Y:S05]  /*96c0*/  @!P0 BRA `(.L_x_135) ;  /* 0xfffffffc00f08947 */ /* 0x004fea000383ffff */
[----:B------:R-:W-:Y:S05]  /*96d0*/  BRA `(.L_x_134) ;  /* 0xffffffe400047947 */ /* 0x000fea000383ffff */
        .weak           $__internal_0_$__cuda_sm10x_tcgen05_guardrail_trap_col_being_dealloced_not_returned_by_alloc
        .type           $__internal_0_$__cuda_sm10x_tcgen05_guardrail_trap_col_being_dealloced_not_returned_by_alloc,@function
        .size           $__internal_0_$__cuda_sm10x_tcgen05_guardrail_trap_col_being_dealloced_not_returned_by_alloc,($__internal_1_$__cuda_sm10x_tcgen05_guardrail_trap_phase_invalid_during_alloc - $__internal_0_$__cuda_sm10x_tcgen05_guardrail_trap_col_being_dealloced_not_returned_by_alloc)
$__internal_0_$__cuda_sm10x_tcgen05_guardrail_trap_col_being_dealloced_not_returned_by_alloc:
[----:B------:R-:W-:Y:S05]  /*96e0*/  BPT.TRAP 0x1 ;  /* 0x000000040000795c */ /* 0x000fea0000300000 */
[----:B------:R-:W-:-:S04]  /*96f0*/  HFMA2 R3, -RZ, RZ, 0, 0 ;  /* 0x00000000ff037431 */ /* 0x000fc800000001ff */
[----:B------:R-:W-:Y:S05]  /*9700*/  RET.REL.NODEC R2 `(_ZN7cutlass13device_kernelINS_4gemm6kernel13GemmUniversalIN4cute5tupleIJiiiiEEENS1_10collective13CollectiveMmaINS1_35MainloopSm100TmaUmmaWarpSpecializedILi17ELi2ELi4ENS5_IJNS4_1CILi4EEENSA_ILi1EEESC_EEEEENS5_IJNSA_ILi128EEENSA_ILi64EEESG_EEENS_6half_tENS5_IJlSC_lEEESI_SJ_NS4_8TiledMMAINS4_8MMA_AtomIJNS4_26SM100_MMA_F16BF16_2x1SM_SSISI_SI_fLi128ELi64ELNS4_4UMMA5MajorE0ELSO_0ELNSN_7ScaleInE0ELSP_0EEEEEENS4_6LayoutINS5_IJSC_SC_SC_EEENS5_IJNSA_ILi0EEESU_SU_EEEEENS5_IJNS4_10UnderscoreESX_SX_EEEEENS4_18SM100_TMA_2SM_LOADENS4_14ComposedLayoutINS4_7SwizzleILi3ELi4ELi3EEENS4_18smem_ptr_flag_bitsILi16EEENSS_INS5_IJNSA_ILi8EEESG_EEENS5_IJSG_SC_EEEEEEEvNS4_8identityENS4_28SM100_TMA_2SM_LOAD_MULTICASTES1A_vS1B_EENS_8epilogue10collective18CollectiveEpilogueINS1E_23Sm100TmaWarpSpecializedILi3ELi2ELi16ELb1ELb0EEEJNS5_IJSG_SG_SG_EEENS5_IJNSS_ISG_SC_EENSS_INS5_IJNSA_ILi16EEENSA_ILi2EEEEEENS5_IJSC_NSA_ILi32EEEEEEEEEEESI_SJ_SI_SJ_NS1E_6fusion15FusionCallbacksIS1I_NS1S_17LinearCombinationISI_fSI_fLNS_15FloatRoundStyleE2EEES1J_S1R_JEEENS4_5SM1004TMEM4LOAD26SM100_TMEM_LOAD_32dp32b16xENS4_13SM90_TMA_LOADENS11_INS12_ILi1ELi4ELi3EEES15_NSS_INS5_IJS16_S1L_EEENS5_IJS1L_SC_EEEEEEENS4_39AutoVectorizingCopyWithAssumedAlignmentILi128EEENS4_14SM90_TMA_STOREES27_S29_S29_EEEvvEEEEvNT_6ParamsE) ;  /* 0xffffff68023c7950 */ /* 0x000fea0003c3ffff */
        .weak           $__internal_1_$__cuda_sm10x_tcgen05_guardrail_trap_phase_invalid_during_alloc
        .type           $__internal_1_$__cuda_sm10x_tcgen05_guardrail_trap_phase_invalid_during_alloc,@function
        .size           $__internal_1_$__cuda_sm10x_tcgen05_guardrail_trap_phase_invalid_during_alloc,($__internal_2_$__cuda_sm10x_tcgen05_guardrail_trap_unallocated_columns_being_dealloced - $__internal_1_$__cuda_sm10x_tcgen05_guardrail_trap_phase_invalid_during_alloc)
$__internal_1_$__cuda_sm10x_tcgen05_guardrail_trap_phase_invalid_during_alloc:
[----:B------:R-:W-:Y:S05]  /*9710*/  BPT.TRAP 0x1 ;  /* 0x000000040000795c */ /* 0x000fea0000300000 */
[----:B------:R-:W-:-:S04]  /*9720*/  MOV R5, 0x0 ;  /* 0x0000000000057802 */ /* 0x000fc80000000f00 */
[----:B------:R-:W-:Y:S05]  /*9730*/  RET.REL.NODEC R4 `(_ZN7cutlass13device_kernelINS_4gemm6kernel13GemmUniversalIN4cute5tupleIJiiiiEEENS1_10collective13CollectiveMmaINS1_35MainloopSm100TmaUmmaWarpSpecializedILi17ELi2ELi4ENS5_IJNS4_1CILi4EEENSA_ILi1EEESC_EEEEENS5_IJNSA_ILi128EEENSA_ILi64EEESG_EEENS_6half_tENS5_IJlSC_lEEESI_SJ_NS4_8TiledMMAINS4_8MMA_AtomIJNS4_26SM100_MMA_F16BF16_2x1SM_SSISI_SI_fLi128ELi64ELNS4_4UMMA5MajorE0ELSO_0ELNSN_7ScaleInE0ELSP_0EEEEEENS4_6LayoutINS5_IJSC_SC_SC_EEENS5_IJNSA_ILi0EEESU_SU_EEEEENS5_IJNS4_10UnderscoreESX_SX_EEEEENS4_18SM100_TMA_2SM_LOADENS4_14ComposedLayoutINS4_7SwizzleILi3ELi4ELi3EEENS4_18smem_ptr_flag_bitsILi16EEENSS_INS5_IJNSA_ILi8EEESG_EEENS5_IJSG_SC_EEEEEEEvNS4_8identityENS4_28SM100_TMA_2SM_LOAD_MULTICASTES1A_vS1B_EENS_8epilogue10collective18CollectiveEpilogueINS1E_23Sm100TmaWarpSpecializedILi3ELi2ELi16ELb1ELb0EEEJNS5_IJSG_SG_SG_EEENS5_IJNSS_ISG_SC_EENSS_INS5_IJNSA_ILi16EEENSA_ILi2EEEEEENS5_IJSC_NSA_ILi32EEEEEEEEEEESI_SJ_SI_SJ_NS1E_6fusion15FusionCallbacksIS1I_NS1S_17LinearCombinationISI_fSI_fLNS_15FloatRoundStyleE2EEES1J_S1R_JEEENS4_5SM1004TMEM4LOAD26SM100_TMEM_LOAD_32dp32b16xENS4_13SM90_TMA_LOADENS11_INS12_ILi1ELi4ELi3EEES15_NSS_INS5_IJS16_S1L_EEENS5_IJS1L_SC_EEEEEEENS4_39AutoVectorizingCopyWithAssumedAlignmentILi128EEENS4_14SM90_TMA_STOREES27_S29_S29_EEEvvEEEEvNT_6ParamsE) ;  /* 0xffffff6804307950 */ /* 0x000fea0003c3ffff */
        .weak           $__internal_2_$__cuda_sm10x_tcgen05_guardrail_trap_unallocated_columns_being_dealloced
        .type           $__internal_2_$__cuda_sm10x_tcgen05_guardrail_trap_unallocated_columns_being_dealloced,@function
        .size           $__internal_2_$__cuda_sm10x_tcgen05_guardrail_trap_unallocated_columns_being_dealloced,(.L_x_215 - $__internal_2_$__cuda_sm10x_tcgen05_guardrail_trap_unallocated_columns_being_dealloced)
$__internal_2_$__cuda_sm10x_tcgen05_guardrail_trap_unallocated_columns_being_dealloced:
[----:B------:R-:W-:Y:S05]  /*9740*/  BPT.TRAP 0x1 ;  /* 0x000000040000795c */ /* 0x000fea0000300000 */
[----:B------:R-:W-:-:S04]  /*9750*/  HFMA2 R3, -RZ, RZ, 0, 0 ;  /* 0x00000000ff037431 */ /* 0x000fc800000001ff */
[----:B------:R-:W-:Y:S05]  /*9760*/  RET.REL.NODEC R2 `(_ZN7cutlass13device_kernelINS_4gemm6kernel13GemmUniversalIN4cute5tupleIJiiiiEEENS1_10collective13CollectiveMmaINS1_35MainloopSm100TmaUmmaWarpSpecializedILi17ELi2ELi4ENS5_IJNS4_1CILi4EEENSA_ILi1EEESC_EEEEENS5_IJNSA_ILi128EEENSA_ILi64EEESG_EEENS_6half_tENS5_IJlSC_lEEESI_SJ_NS4_8TiledMMAINS4_8MMA_AtomIJNS4_26SM100_MMA_F16BF16_2x1SM_SSISI_SI_fLi128ELi64ELNS4_4UMMA5MajorE0ELSO_0ELNSN_7ScaleInE0ELSP_0EEEEEENS4_6LayoutINS5_IJSC_SC_SC_EEENS5_IJNSA_ILi0EEESU_SU_EEEEENS5_IJNS4_10UnderscoreESX_SX_EEEEENS4_18SM100_TMA_2SM_LOADENS4_14ComposedLayoutINS4_7SwizzleILi3ELi4ELi3EEENS4_18smem_ptr_flag_bitsILi16EEENSS_INS5_IJNSA_ILi8EEESG_EEENS5_IJSG_SC_EEEEEEEvNS4_8identityENS4_28SM100_TMA_2SM_LOAD_MULTICASTES1A_vS1B_EENS_8epilogue10collective18CollectiveEpilogueINS1E_23Sm100TmaWarpSpecializedILi3ELi2ELi16ELb1ELb0EEEJNS5_IJSG_SG_SG_EEENS5_IJNSS_ISG_SC_EENSS_INS5_IJNSA_ILi16EEENSA_ILi2EEEEEENS5_IJSC_NSA_ILi32EEEEEEEEEEESI_SJ_SI_SJ_NS1E_6fusion15FusionCallbacksIS1I_NS1S_17LinearCombinationISI_fSI_fLNS_15FloatRoundStyleE2EEES1J_S1R_JEEENS4_5SM1004TMEM4LOAD26SM100_TMEM_LOAD_32dp32b16xENS4_13SM90_TMA_LOADENS11_INS12_ILi1ELi4ELi3EEES15_NSS_INS5_IJS16_S1L_EEENS5_IJS1L_SC_EEEEEEENS4_39AutoVectorizingCopyWithAssumedAlignmentILi128EEENS4_14SM90_TMA_STOREES27_S29_S29_EEEvvEEEEvNT_6ParamsE) ;  /* 0xffffff6802247950 */ /* 0x000fea0003c3ffff */
.L_x_214:
[----:B------:R-:W-:-:S00]  /*9770*/  BRA `(.L_x_214) ;  /* 0xfffffffc00fc7947 */ /* 0x000fc0000383ffff */
[----:B------:R-:W-:-:S00]  /*9780*/  NOP ;  /* 0x0000000000007918 */ /* 0x000fc00000000000 */
[----:B------:R-:W-:-:S00]  /*9790*/  NOP ;  /* 0x0000000000007918 */ /* 0x000fc00000000000 */
[----:B------:R-:W-:-:S00]  /*97a0*/  NOP ;  /* 0x0000000000007918 */ /* 0x000fc00000000000 */
[----:B------:R-:W-:-:S00]  /*97b0*/  NOP ;  /* 0x0000000000007918 */ /* 0x000fc00000000000 */
[----:B------:R-:W-:-:S00]  /*97c0*/  NOP ;  /* 0x0000000000007918 */ /* 0x000fc00000000000 */
[----:B------:R-:W-:-:S00]  /*97d0*/  NOP ;  /* 0x0000000000007918 */ /* 0x000fc00000000000 */
[----:B------:R-:W-:-:S00]  /*97e0*/  NOP ;  /* 0x0000000000007918 */ /* 0x000fc00000000000 */
[----:B------:R-:W-:-:S00]  /*97f0*/  NOP ;  /* 0x0000000000007918 */ /* 0x000fc00000000000 */
.L_x_215:


//--------------------- .nv.global.init           --------------------------
	.section	.nv.global.init,"aw",@progbits
.nv.global.init:
	.type		$str$27,@object
	.size		$str$27,($str$28 - $str$27)
$str$27:
        /*0000*/ 	.byte	0x28, 0x61, 0x64, 0x64, 0x72, 0x65, 0x73, 0x73, 0x20, 0x26, 0x20, 0x6d, 0x61, 0x73, 0x6b, 0x29
        /*0010*/ 	.byte	0x20, 0x3d, 0x3d, 0x20, 0x30, 0x00
	.type		$str$28,@object
	.size		$str$28,($str$26 - $str$28)
$str$28:
        /*0016*/ 	.byte	0x2f, 0x74, 0x6d, 0x70, 0x2f, 0x63, 0x75, 0x74, 0x6c, 0x61, 0x73, 0x73, 0x5f, 0x73, 0x77, 0x65
        /*0026*/ 	.byte	0x65, 0x70, 0x5f, 0x73, 0x72, 0x63, 0x2f, 0x69, 0x6e, 0x63, 0x6c, 0x75, 0x64, 0x65, 0x2f, 0x63
        /*0036*/ 	.byte	0x75, 0x74, 0x65, 0x2f, 0x70, 0x6f, 0x69, 0x6e, 0x74, 0x65, 0x72, 0x5f, 0x66, 0x6c, 0x61, 0x67
        /*0046*/ 	.byte	0x67, 0x65, 0x64, 0x2e, 0x68, 0x70, 0x70, 0x00
	.type		$str$26,@object
	.size		$str$26,($str$25 - $str$26)
$str$26:
        /*004e*/ 	.byte	0x2f, 0x74, 0x6d, 0x70, 0x2f, 0x63, 0x75, 0x74, 0x6c, 0x61, 0x73, 0x73, 0x5f, 0x73, 0x77, 0x65
        /*005e*/ 	.byte	0x65, 0x70, 0x5f, 0x73, 0x72, 0x63, 0x2f, 0x69, 0x6e, 0x63, 0x6c, 0x75, 0x64, 0x65, 0x2f, 0x63
        /*006e*/ 	.byte	0x75, 0x74, 0x65, 0x2f, 0x61, 0x74, 0x6f, 0x6d, 0x2f, 0x63, 0x6f, 0x70, 0x79, 0x5f, 0x74, 0x72
        /*007e*/ 	.byte	0x61, 0x69, 0x74, 0x73, 0x5f, 0x73, 0x6d, 0x31, 0x30, 0x30, 0x2e, 0x68, 0x70, 0x70, 0x00
	.type		$str$25,@object
	.size		$str$25,(__unnamed_1 - $str$25)
$str$25:
        /*008d*/ 	.byte	0x28, 0x28, 0x75, 0x69, 0x6e, 0x74, 0x33, 0x32, 0x5f, 0x74, 0x28, 0x74, 0x68, 0x72, 0x65, 0x61
        /*009d*/ 	.byte	0x64, 0x49, 0x64, 0x78, 0x2e, 0x78, 0x29, 0x20, 0x2f, 0x20, 0x33, 0x32, 0x29, 0x20, 0x25, 0x20
        /*00ad*/ 	.byte	0x34, 0x29, 0x20, 0x3d, 0x3d, 0x20, 0x28, 0x28, 0x28, 0x74, 0x6d, 0x65, 0x6d, 0x5f, 0x61, 0x64
        /*00bd*/ 	.byte	0x64, 0x72, 0x20, 0x3e, 0x3e, 0x20, 0x31, 0x36, 0x29, 0x20, 0x2f, 0x20, 0x33, 0x32, 0x29, 0x20
        /*00cd*/ 	.byte	0x25, 0x20, 0x34, 0x29, 0x00
	.type		__unnamed_1,@object
	.size		__unnamed_1,(__unnamed_2 - __unnamed_1)
__unnamed_1:
        /*00d2*/ 	.byte	0x61, 0x75, 0x74, 0x6f, 0x20, 0x63, 0x75, 0x74, 0x65, 0x3a, 0x3a, 0x61, 0x73, 0x5f, 0x70, 0x6f
        /* <DEDUP_REMOVED lines=24> */
        /*0262*/ 	.byte	0x34, 0x38, 0x3e, 0x3e, 0x3e, 0x3e, 0x5d, 0x00
	.type		__unnamed_2,@object
	.size		__unnamed_2,(.L_2 - __unnamed_2)
__unnamed_2:
        /* <DEDUP_REMOVED lines=40> */
        /*04ea*/ 	.byte	0x3a, 0x3a, 0x43, 0x3c, 0x30, 0x3e, 0x3e, 0x3e, 0x3e, 0x5d, 0x00
.L_2:


//--------------------- .nv.shared._ZN7cutlass13device_kernelINS_4gemm6kernel13GemmUniversalIN4cute5tupleIJiiiiEEENS1_10collective13CollectiveMmaINS1_35MainloopSm100TmaUmmaWarpSpecializedILi17ELi2ELi4ENS5_IJNS4_1CILi4EEENSA_ILi1EEESC_EEEEENS5_IJNSA_ILi128EEENSA_ILi64EEESG_EEENS_6half_tENS5_IJlSC_lEEESI_SJ_NS4_8TiledMMAINS4_8MMA_AtomIJNS4_26SM100_MMA_F16BF16_2x1SM_SSISI_SI_fLi128ELi64ELNS4_4UMMA5MajorE0ELSO_0ELNSN_7ScaleInE0ELSP_0EEEEEENS4_6LayoutINS5_IJSC_SC_SC_EEENS5_IJNSA_ILi0EEESU_SU_EEEEENS5_IJNS4_10UnderscoreESX_SX_EEEEENS4_18SM100_TMA_2SM_LOADENS4_14ComposedLayoutINS4_7SwizzleILi3ELi4ELi3EEENS4_18smem_ptr_flag_bitsILi16EEENSS_INS5_IJNSA_ILi8EEESG_EEENS5_IJSG_SC_EEEEEEEvNS4_8identityENS4_28SM100_TMA_2SM_LOAD_MULTICASTES1A_vS1B_EENS_8epilogue10collective18CollectiveEpilogueINS1E_23Sm100TmaWarpSpecializedILi3ELi2ELi16ELb1ELb0EEEJNS5_IJSG_SG_SG_EEENS5_IJNSS_ISG_SC_EENSS_INS5_IJNSA_ILi16EEENSA_ILi2EEEEEENS5_IJSC_NSA_ILi32EEEEEEEEEEESI_SJ_SI_SJ_NS1E_6fusion15FusionCallbacksIS1I_NS1S_17LinearCombinationISI_fSI_fLNS_15FloatRoundStyleE2EEES1J_S1R_JEEENS4_5SM1004TMEM4LOAD26SM100_TMEM_LOAD_32dp32b16xENS4_13SM90_TMA_LOADENS11_INS12_ILi1ELi4ELi3EEES15_NSS_INS5_IJS16_S1L_EEENS5_IJS1L_SC_EEEEEEENS4_39AutoVectorizingCopyWithAssumedAlignmentILi128EEENS4_14SM90_TMA_STOREES27_S29_S29_EEEvvEEEEvNT_6ParamsE --------------------------
	.section	.nv.shared._ZN7cutlass13device_kernelINS_4gemm6kernel13GemmUniversalIN4cute5tupleIJiiiiEEENS1_10collective13CollectiveMmaINS1_35MainloopSm100TmaUmmaWarpSpecializedILi17ELi2ELi4ENS5_IJNS4_1CILi4EEENSA_ILi1EEESC_EEEEENS5_IJNSA_ILi128EEENSA_ILi64EEESG_EEENS_6half_tENS5_IJlSC_lEEESI_SJ_NS4_8TiledMMAINS4_8MMA_AtomIJNS4_26SM100_MMA_F16BF16_2x1SM_SSISI_SI_fLi128ELi64ELNS4_4UMMA5MajorE0ELSO_0ELNSN_7ScaleInE0ELSP_0EEEEEENS4_6LayoutINS5_IJSC_SC_SC_EEENS5_IJNSA_ILi0EEESU_SU_EEEEENS5_IJNS4_10UnderscoreESX_SX_EEEEENS4_18SM100_TMA_2SM_LOADENS4_14ComposedLayoutINS4_7SwizzleILi3ELi4ELi3EEENS4_18smem_ptr_flag_bitsILi16EEENSS_INS5_IJNSA_ILi8EEESG_EEENS5_IJSG_SC_EEEEEEEvNS4_8identityENS4_28SM100_TMA_2SM_LOAD_MULTICASTES1A_vS1B_EENS_8epilogue10collective18CollectiveEpilogueINS1E_23Sm100TmaWarpSpecializedILi3ELi2ELi16ELb1ELb0EEEJNS5_IJSG_SG_SG_EEENS5_IJNSS_ISG_SC_EENSS_INS5_IJNSA_ILi16EEENSA_ILi2EEEEEENS5_IJSC_NSA_ILi32EEEEEEEEEEESI_SJ_SI_SJ_NS1E_6fusion15FusionCallbacksIS1I_NS1S_17LinearCombinationISI_fSI_fLNS_15FloatRoundStyleE2EEES1J_S1R_JEEENS4_5SM1004TMEM4LOAD26SM100_TMEM_LOAD_32dp32b16xENS4_13SM90_TMA_LOADENS11_INS12_ILi1ELi4ELi3EEES15_NSS_INS5_IJS16_S1L_EEENS5_IJS1L_SC_EEEEEEENS4_39AutoVectorizingCopyWithAssumedAlignmentILi128EEENS4_14SM90_TMA_STOREES27_S29_S29_EEEvvEEEEvNT_6ParamsE,"aw",@nobits
	.sectionflags	@""
	.align	16
	.zero		1024


//--------------------- .nv.shared.reserved.0     --------------------------
	.section	.nv.shared.reserved.0,"aw",@nobits
	.weak		__nv_reservedSMEM_offset_0_alias
	.size		__nv_reservedSMEM_offset_0_alias, 0, 64
	.other		__nv_reservedSMEM_offset_0_alias,@"STO_CUDA_RESERVED_SHARED STV_DEFAULT"
__nv_reservedSMEM_offset_0_alias:
	.zero		0
.nv.shared.reserved.0:
	.zero		64
	.weak		__nv_reservedSMEM_tcgen05_partition
	.type		__nv_reservedSMEM_tcgen05_partition,@object
	.size		__nv_reservedSMEM_tcgen05_partition,(.L_0 - __nv_reservedSMEM_tcgen05_partition)
__nv_reservedSMEM_tcgen05_partition:
	.zero		32
.L_0:


//--------------------- .nv.global                --------------------------
	.section	.nv.global,"aw",@nobits
.nv.global:
	.type		_ZN40_INTERNAL_c4879faf_4_k_cu_3947d462_216834cute1_E,@object
	.size		_ZN40_INTERNAL_c4879faf_4_k_cu_3947d462_216834cute1_E,(_ZN40_INTERNAL_c4879faf_4_k_cu_3947d462_216834cuda3std3__45__cpo6cbeginE - _ZN40_INTERNAL_c4879faf_4_k_cu_3947d462_216834cute1_E)
_ZN40_INTERNAL_c4879faf_4_k_cu_3947d462_216834cute1_E:
	.zero		1
	.type		_ZN40_INTERNAL_c4879faf_4_k_cu_3947d462_216834cuda3std3__45__cpo6cbeginE,@object
	.size		_ZN40_INTERNAL_c4879faf_4_k_cu_3947d462_216834cuda3std3__45__cpo6cbeginE,(_ZN40_INTERNAL_c4879faf_4_k_cu_3947d462_216834cuda3std3__48in_placeE - _ZN40_INTERNAL_c4879faf_4_k_cu_3947d462_216834cuda3std3__45__cpo6cbeginE)
_ZN40_INTERNAL_c4879faf_4_k_cu_3947d462_216834cuda3std3__45__cpo6cbeginE:
	.zero		1
	.type		_ZN40_INTERNAL_c4879faf_4_k_cu_3947d462_216834cuda3std3__48in_placeE,@object
	.size		_ZN40_INTERNAL_c4879faf_4_k_cu_3947d462_216834cuda3std3__48in_placeE,(_ZN40_INTERNAL_c4879faf_4_k_cu_3947d462_216834cuda3std6ranges3__45__cpo9iter_moveE - _ZN40_INTERNAL_c4879faf_4_k_cu_3947d462_216834cuda3std3__48in_placeE)
_ZN40_INTERNAL_c4879faf_4_k_cu_3947d462_216834cuda3std3__48in_placeE:
	.zero		1
	.type		_ZN40_INTERNAL_c4879faf_4_k_cu_3947d462_216834cuda3std6ranges3__45__cpo9iter_moveE,@object
	.size		_ZN40_INTERNAL_c4879faf_4_k_cu_3947d462_216834cuda3std6ranges3__45__cpo9iter_moveE,(_ZN40_INTERNAL_c4879faf_4_k_cu_3947d462_216834cuda3std3__45__cpo5beginE - _ZN40_INTERNAL_c4879faf_4_k_cu_3947d462_216834cuda3std6ranges3__45__cpo9iter_moveE)
_ZN40_INTERNAL_c4879faf_4_k_cu_3947d462_216834cuda3std6ranges3__45__cpo9iter_moveE:
	.zero		1
	.type		_ZN40_INTERNAL_c4879faf_4_k_cu_3947d462_216834cuda3std3__45__cpo5beginE,@object
	.size		_ZN40_INTERNAL_c4879faf_4_k_cu_3947d462_216834cuda3std3__45__cpo5beginE,(_ZN40_INTERNAL_c4879faf_4_k_cu_3947d462_216834cuda3std3__442_GLOBAL__N__c4879faf_4_k_cu_3947d462_216836ignoreE - _ZN40_INTERNAL_c4879faf_4_k_cu_3947d462_216834cuda3std3__45__cpo5beginE)
_ZN40_INTERNAL_c4879faf_4_k_cu_3947d462_216834cuda3std3__45__cpo5beginE:
	.zero		1
	.type		_ZN40_INTERNAL_c4879faf_4_k_cu_3947d462_216834cuda3std3__442_GLOBAL__N__c4879faf_4_k_cu_3947d462_216836ignoreE,@object
	.size		_ZN40_INTERNAL_c4879faf_4_k_cu_3947d462_216834cuda3std3__442_GLOBAL__N__c4879faf_4_k_cu_3947d462_216836ignoreE,(_ZN40_INTERNAL_c4879faf_4_k_cu_3947d462_216834cute7productE - _ZN40_INTERNAL_c4879faf_4_k_cu_3947d462_216834cuda3std3__442_GLOBAL__N__c4879faf_4_k_cu_3947d462_216836ignoreE)
_ZN40_INTERNAL_c4879faf_4_k_cu_3947d462_216834cuda3std3__442_GLOBAL__N__c4879faf_4_k_cu_3947d462_216836ignoreE:
	.zero		1
	.type		_ZN40_INTERNAL_c4879faf_4_k_cu_3947d462_216834cute7productE,@object
	.size		_ZN40_INTERNAL_c4879faf_4_k_cu_3947d462_216834cute7productE,(_ZN40_INTERNAL_c4879faf_4_k_cu_3947d462_216834cuda3std3__45__cpo3endE - _ZN40_INTERNAL_c4879faf_4_k_cu_3947d462_216834cute7productE)
_ZN40_INTERNAL_c4879faf_4_k_cu_3947d462_216834cute7productE:
	.zero		1
	.type		_ZN40_INTERNAL_c4879faf_4_k_cu_3947d462_216834cuda3std3__45__cpo3endE,@object
	.size		_ZN40_INTERNAL_c4879faf_4_k_cu_3947d462_216834cuda3std3__45__cpo3endE,(_ZN40_INTERNAL_c4879faf_4_k_cu_3947d462_216834cuda3std3__419piecewise_constructE - _ZN40_INTERNAL_c4879faf_4_k_cu_3947d462_216834cuda3std3__45__cpo3endE)
_ZN40_INTERNAL_c4879faf_4_k_cu_3947d462_216834cuda3std3__45__cpo3endE:
	.zero		1
	.type		_ZN40_INTERNAL_c4879faf_4_k_cu_3947d462_216834cuda3std3__419piecewise_constructE,@object
	.size		_ZN40_INTERNAL_c4879faf_4_k_cu_3947d462_216834cuda3std3__419piecewise_constructE,(_ZN40_INTERNAL_c4879faf_4_k_cu_3947d462_216834cuda3std3__45__cpo4cendE - _ZN40_INTERNAL_c4879faf_4_k_cu_3947d462_216834cuda3std3__419piecewise_constructE)
_ZN40_INTERNAL_c4879faf_4_k_cu_3947d462_216834cuda3std3__419piecewise_constructE:
	.zero		1
	.type		_ZN40_INTERNAL_c4879faf_4_k_cu_3947d462_216834cuda3std3__45__cpo4cendE,@object
	.size		_ZN40_INTERNAL_c4879faf_4_k_cu_3947d462_216834cuda3std3__45__cpo4cendE,(_ZN40_INTERNAL_c4879faf_4_k_cu_3947d462_216834cuda3std6ranges3__45__cpo4swapE - _ZN40_INTERNAL_c4879faf_4_k_cu_3947d462_216834cuda3std3__45__cpo4cendE)
_ZN40_INTERNAL_c4879faf_4_k_cu_3947d462_216834cuda3std3__45__cpo4cendE:
	.zero		1
	.type		_ZN40_INTERNAL_c4879faf_4_k_cu_3947d462_216834cuda3std6ranges3__45__cpo4swapE,@object
	.size		_ZN40_INTERNAL_c4879faf_4_k_cu_3947d462_216834cuda3std6ranges3__45__cpo4swapE,(.L_10 - _ZN40_INTERNAL_c4879faf_4_k_cu_3947d462_216834cuda3std6ranges3__45__cpo4swapE)
_ZN40_INTERNAL_c4879faf_4_k_cu_3947d462_216834cuda3std6ranges3__45__cpo4swapE:
	.zero		1
.L_10:


//--------------------- .nv.constant0._ZN7cutlass13device_kernelINS_4gemm6kernel13GemmUniversalIN4cute5tupleIJiiiiEEENS1_10collective13CollectiveMmaINS1_35MainloopSm100TmaUmmaWarpSpecializedILi17ELi2ELi4ENS5_IJNS4_1CILi4EEENSA_ILi1EEESC_EEEEENS5_IJNSA_ILi128EEENSA_ILi64EEESG_EEENS_6half_tENS5_IJlSC_lEEESI_SJ_NS4_8TiledMMAINS4_8MMA_AtomIJNS4_26SM100_MMA_F16BF16_2x1SM_SSISI_SI_fLi128ELi64ELNS4_4UMMA5MajorE0ELSO_0ELNSN_7ScaleInE0ELSP_0EEEEEENS4_6LayoutINS5_IJSC_SC_SC_EEENS5_IJNSA_ILi0EEESU_SU_EEEEENS5_IJNS4_10UnderscoreESX_SX_EEEEENS4_18SM100_TMA_2SM_LOADENS4_14ComposedLayoutINS4_7SwizzleILi3ELi4ELi3EEENS4_18smem_ptr_flag_bitsILi16EEENSS_INS5_IJNSA_ILi8EEESG_EEENS5_IJSG_SC_EEEEEEEvNS4_8identityENS4_28SM100_TMA_2SM_LOAD_MULTICASTES1A_vS1B_EENS_8epilogue10collective18CollectiveEpilogueINS1E_23Sm100TmaWarpSpecializedILi3ELi2ELi16ELb1ELb0EEEJNS5_IJSG_SG_SG_EEENS5_IJNSS_ISG_SC_EENSS_INS5_IJNSA_ILi16EEENSA_ILi2EEEEEENS5_IJSC_NSA_ILi32EEEEEEEEEEESI_SJ_SI_SJ_NS1E_6fusion15FusionCallbacksIS1I_NS1S_17LinearCombinationISI_fSI_fLNS_15FloatRoundStyleE2EEES1J_S1R_JEEENS4_5SM1004TMEM4LOAD26SM100_TMEM_LOAD_32dp32b16xENS4_13SM90_TMA_LOADENS11_INS12_ILi1ELi4ELi3EEES15_NSS_INS5_IJS16_S1L_EEENS5_IJS1L_SC_EEEEEEENS4_39AutoVectorizingCopyWithAssumedAlignmentILi128EEENS4_14SM90_TMA_STOREES27_S29_S29_EEEvvEEEEvNT_6ParamsE --------------------------
	.section	.nv.constant0._ZN7cutlass13device_kernelINS_4gemm6kernel13GemmUniversalIN4cute5tupleIJiiiiEEENS1_10collective13CollectiveMmaINS1_35MainloopSm100TmaUmmaWarpSpecializedILi17ELi2ELi4ENS5_IJNS4_1CILi4EEENSA_ILi1EEESC_EEEEENS5_IJNSA_ILi128EEENSA_ILi64EEESG_EEENS_6half_tENS5_IJlSC_lEEESI_SJ_NS4_8TiledMMAINS4_8MMA_AtomIJNS4_26SM100_MMA_F16BF16_2x1SM_SSISI_SI_fLi128ELi64ELNS4_4UMMA5MajorE0ELSO_0ELNSN_7ScaleInE0ELSP_0EEEEEENS4_6LayoutINS5_IJSC_SC_SC_EEENS5_IJNSA_ILi0EEESU_SU_EEEEENS5_IJNS4_10UnderscoreESX_SX_EEEEENS4_18SM100_TMA_2SM_LOADENS4_14ComposedLayoutINS4_7SwizzleILi3ELi4ELi3EEENS4_18smem_ptr_flag_bitsILi16EEENSS_INS5_IJNSA_ILi8EEESG_EEENS5_IJSG_SC_EEEEEEEvNS4_8identityENS4_28SM100_TMA_2SM_LOAD_MULTICASTES1A_vS1B_EENS_8epilogue10collective18CollectiveEpilogueINS1E_23Sm100TmaWarpSpecializedILi3ELi2ELi16ELb1ELb0EEEJNS5_IJSG_SG_SG_EEENS5_IJNSS_ISG_SC_EENSS_INS5_IJNSA_ILi16EEENSA_ILi2EEEEEENS5_IJSC_NSA_ILi32EEEEEEEEEEESI_SJ_SI_SJ_NS1E_6fusion15FusionCallbacksIS1I_NS1S_17LinearCombinationISI_fSI_fLNS_15FloatRoundStyleE2EEES1J_S1R_JEEENS4_5SM1004TMEM4LOAD26SM100_TMEM_LOAD_32dp32b16xENS4_13SM90_TMA_LOADENS11_INS12_ILi1ELi4ELi3EEES15_NSS_INS5_IJS16_S1L_EEENS5_IJS1L_SC_EEEEEEENS4_39AutoVectorizingCopyWithAssumedAlignmentILi128EEENS4_14SM90_TMA_STOREES27_S29_S29_EEEvvEEEEvNT_6ParamsE,"a",@progbits
	.sectionflags	@""
	.align	4
.nv.constant0._ZN7cutlass13device_kernelINS_4gemm6kernel13GemmUniversalIN4cute5tupleIJiiiiEEENS1_10collective13CollectiveMmaINS1_35MainloopSm100TmaUmmaWarpSpecializedILi17ELi2ELi4ENS5_IJNS4_1CILi4EEENSA_ILi1EEESC_EEEEENS5_IJNSA_ILi128EEENSA_ILi64EEESG_EEENS_6half_tENS5_IJlSC_lEEESI_SJ_NS4_8TiledMMAINS4_8MMA_AtomIJNS4_26SM100_MMA_F16BF16_2x1SM_SSISI_SI_fLi128ELi64ELNS4_4UMMA5MajorE0ELSO_0ELNSN_7ScaleInE0ELSP_0EEEEEENS4_6LayoutINS5_IJSC_SC_SC_EEENS5_IJNSA_ILi0EEESU_SU_EEEEENS5_IJNS4_10UnderscoreESX_SX_EEEEENS4_18SM100_TMA_2SM_LOADENS4_14ComposedLayoutINS4_7SwizzleILi3ELi4ELi3EEENS4_18smem_ptr_flag_bitsILi16EEENSS_INS5_IJNSA_ILi8EEESG_EEENS5_IJSG_SC_EEEEEEEvNS4_8identityENS4_28SM100_TMA_2SM_LOAD_MULTICASTES1A_vS1B_EENS_8epilogue10collective18CollectiveEpilogueINS1E_23Sm100TmaWarpSpecializedILi3ELi2ELi16ELb1ELb0EEEJNS5_IJSG_SG_SG_EEENS5_IJNSS_ISG_SC_EENSS_INS5_IJNSA_ILi16EEENSA_ILi2EEEEEENS5_IJSC_NSA_ILi32EEEEEEEEEEESI_SJ_SI_SJ_NS1E_6fusion15FusionCallbacksIS1I_NS1S_17LinearCombinationISI_fSI_fLNS_15FloatRoundStyleE2EEES1J_S1R_JEEENS4_5SM1004TMEM4LOAD26SM100_TMEM_LOAD_32dp32b16xENS4_13SM90_TMA_LOADENS11_INS12_ILi1ELi4ELi3EEES15_NSS_INS5_IJS16_S1L_EEENS5_IJS1L_SC_EEEEEEENS4_39AutoVectorizingCopyWithAssumedAlignmentILi128EEENS4_14SM90_TMA_STOREES27_S29_S29_EEEvvEEEEvNT_6ParamsE:
	.zero		2944


//--------------------- SYMBOLS --------------------------

	.type		.nv.reservedSmem.offset0,@object
	.size		.nv.reservedSmem.offset0,0x4
	.type		.nv.reservedSmem.cap,@object
	.size		.nv.reservedSmem.cap,0x4
	.type		__assertfail,@function
